//
// Generated by NVIDIA NVVM Compiler
//
// Compiler Build ID: CL-36424714
// Cuda compilation tools, release 13.0, V13.0.88
// Based on NVVM 20.0.0
//

.version 9.0
.target sm_100
.address_size 64

	// .globl	_Z14SpikeGeneratorPdS_S_S_S_S_S_S_S_S_S_ddPKdddiS1_S1_iiii

.visible .entry _Z14SpikeGeneratorPdS_S_S_S_S_S_S_S_S_S_ddPKdddiS1_S1_iiii(
	.param .u64 .ptr .align 1 _Z14SpikeGeneratorPdS_S_S_S_S_S_S_S_S_S_ddPKdddiS1_S1_iiii_param_0,
	.param .u64 .ptr .align 1 _Z14SpikeGeneratorPdS_S_S_S_S_S_S_S_S_S_ddPKdddiS1_S1_iiii_param_1,
	.param .u64 .ptr .align 1 _Z14SpikeGeneratorPdS_S_S_S_S_S_S_S_S_S_ddPKdddiS1_S1_iiii_param_2,
	.param .u64 .ptr .align 1 _Z14SpikeGeneratorPdS_S_S_S_S_S_S_S_S_S_ddPKdddiS1_S1_iiii_param_3,
	.param .u64 .ptr .align 1 _Z14SpikeGeneratorPdS_S_S_S_S_S_S_S_S_S_ddPKdddiS1_S1_iiii_param_4,
	.param .u64 .ptr .align 1 _Z14SpikeGeneratorPdS_S_S_S_S_S_S_S_S_S_ddPKdddiS1_S1_iiii_param_5,
	.param .u64 .ptr .align 1 _Z14SpikeGeneratorPdS_S_S_S_S_S_S_S_S_S_ddPKdddiS1_S1_iiii_param_6,
	.param .u64 .ptr .align 1 _Z14SpikeGeneratorPdS_S_S_S_S_S_S_S_S_S_ddPKdddiS1_S1_iiii_param_7,
	.param .u64 .ptr .align 1 _Z14SpikeGeneratorPdS_S_S_S_S_S_S_S_S_S_ddPKdddiS1_S1_iiii_param_8,
	.param .u64 .ptr .align 1 _Z14SpikeGeneratorPdS_S_S_S_S_S_S_S_S_S_ddPKdddiS1_S1_iiii_param_9,
	.param .u64 .ptr .align 1 _Z14SpikeGeneratorPdS_S_S_S_S_S_S_S_S_S_ddPKdddiS1_S1_iiii_param_10,
	.param .f64 _Z14SpikeGeneratorPdS_S_S_S_S_S_S_S_S_S_ddPKdddiS1_S1_iiii_param_11,
	.param .f64 _Z14SpikeGeneratorPdS_S_S_S_S_S_S_S_S_S_ddPKdddiS1_S1_iiii_param_12,
	.param .u64 .ptr .align 1 _Z14SpikeGeneratorPdS_S_S_S_S_S_S_S_S_S_ddPKdddiS1_S1_iiii_param_13,
	.param .f64 _Z14SpikeGeneratorPdS_S_S_S_S_S_S_S_S_S_ddPKdddiS1_S1_iiii_param_14,
	.param .f64 _Z14SpikeGeneratorPdS_S_S_S_S_S_S_S_S_S_ddPKdddiS1_S1_iiii_param_15,
	.param .u32 _Z14SpikeGeneratorPdS_S_S_S_S_S_S_S_S_S_ddPKdddiS1_S1_iiii_param_16,
	.param .u64 .ptr .align 1 _Z14SpikeGeneratorPdS_S_S_S_S_S_S_S_S_S_ddPKdddiS1_S1_iiii_param_17,
	.param .u64 .ptr .align 1 _Z14SpikeGeneratorPdS_S_S_S_S_S_S_S_S_S_ddPKdddiS1_S1_iiii_param_18,
	.param .u32 _Z14SpikeGeneratorPdS_S_S_S_S_S_S_S_S_S_ddPKdddiS1_S1_iiii_param_19,
	.param .u32 _Z14SpikeGeneratorPdS_S_S_S_S_S_S_S_S_S_ddPKdddiS1_S1_iiii_param_20,
	.param .u32 _Z14SpikeGeneratorPdS_S_S_S_S_S_S_S_S_S_ddPKdddiS1_S1_iiii_param_21,
	.param .u32 _Z14SpikeGeneratorPdS_S_S_S_S_S_S_S_S_S_ddPKdddiS1_S1_iiii_param_22
)
{
	.reg .pred 	%p<83>;
	.reg .b32 	%r<359>;
	.reg .b64 	%rd<113>;
	.reg .b64 	%fd<503>;

	ld.param.u64 	%rd41, [_Z14SpikeGeneratorPdS_S_S_S_S_S_S_S_S_S_ddPKdddiS1_S1_iiii_param_2];
	ld.param.u64 	%rd42, [_Z14SpikeGeneratorPdS_S_S_S_S_S_S_S_S_S_ddPKdddiS1_S1_iiii_param_5];
	ld.param.u64 	%rd43, [_Z14SpikeGeneratorPdS_S_S_S_S_S_S_S_S_S_ddPKdddiS1_S1_iiii_param_7];
	ld.param.u64 	%rd44, [_Z14SpikeGeneratorPdS_S_S_S_S_S_S_S_S_S_ddPKdddiS1_S1_iiii_param_9];
	ld.param.u64 	%rd45, [_Z14SpikeGeneratorPdS_S_S_S_S_S_S_S_S_S_ddPKdddiS1_S1_iiii_param_10];
	ld.param.f64 	%fd134, [_Z14SpikeGeneratorPdS_S_S_S_S_S_S_S_S_S_ddPKdddiS1_S1_iiii_param_11];
	ld.param.u64 	%rd38, [_Z14SpikeGeneratorPdS_S_S_S_S_S_S_S_S_S_ddPKdddiS1_S1_iiii_param_13];
	ld.param.u32 	%r153, [_Z14SpikeGeneratorPdS_S_S_S_S_S_S_S_S_S_ddPKdddiS1_S1_iiii_param_16];
	ld.param.u64 	%rd39, [_Z14SpikeGeneratorPdS_S_S_S_S_S_S_S_S_S_ddPKdddiS1_S1_iiii_param_17];
	ld.param.u64 	%rd40, [_Z14SpikeGeneratorPdS_S_S_S_S_S_S_S_S_S_ddPKdddiS1_S1_iiii_param_18];
	ld.param.u32 	%r154, [_Z14SpikeGeneratorPdS_S_S_S_S_S_S_S_S_S_ddPKdddiS1_S1_iiii_param_19];
	ld.param.u32 	%r156, [_Z14SpikeGeneratorPdS_S_S_S_S_S_S_S_S_S_ddPKdddiS1_S1_iiii_param_21];
	ld.param.u32 	%r157, [_Z14SpikeGeneratorPdS_S_S_S_S_S_S_S_S_S_ddPKdddiS1_S1_iiii_param_22];
	cvta.to.global.u64 	%rd1, %rd42;
	cvta.to.global.u64 	%rd2, %rd45;
	cvta.to.global.u64 	%rd3, %rd44;
	cvta.to.global.u64 	%rd4, %rd43;
	cvta.to.global.u64 	%rd5, %rd41;
	mov.u32 	%r158, %ctaid.x;
	mov.u32 	%r159, %ntid.x;
	mov.u32 	%r160, %tid.x;
	mad.lo.s32 	%r1, %r158, %r159, %r160;
	setp.ge.u32 	%p3, %r1, %r157;
	@%p3 bra 	$L__BB0_120;
	cvta.to.global.u64 	%rd46, %rd38;
	cvta.to.global.u64 	%rd47, %rd39;
	cvta.to.global.u64 	%rd48, %rd40;
	mul.lo.s32 	%r2, %r153, %r1;
	mul.lo.s32 	%r3, %r154, %r1;
	mul.lo.s32 	%r311, %r156, %r1;
	mul.wide.u32 	%rd49, %r1, 8;
	add.s64 	%rd50, %rd46, %rd49;
	ld.global.f64 	%fd502, [%rd50];
	add.s64 	%rd51, %rd47, %rd49;
	ld.global.f64 	%fd2, [%rd51];
	add.s64 	%rd52, %rd48, %rd49;
	ld.global.f64 	%fd3, [%rd52];
	add.s32 	%r5, %r2, %r153;
	setp.ge.u32 	%p4, %r2, %r5;
	@%p4 bra 	$L__BB0_12;
	neg.f64 	%fd4, %fd502;
	mov.b32 	%r162, 1127219200;
	mov.b32 	%r163, -2147483648;
	mov.b64 	%fd5, {%r163, %r162};
	and.b32  	%r164, %r153, 1;
	setp.eq.b32 	%p5, %r164, 1;
	not.pred 	%p6, %p5;
	mov.u32 	%r301, %r311;
	mov.u32 	%r302, %r2;
	@%p6 bra 	$L__BB0_11;
	mul.wide.u32 	%rd53, %r311, 8;
	add.s64 	%rd54, %rd2, %rd53;
	ld.global.f64 	%fd455, [%rd54];
	{
	.reg .b32 %temp; 
	mov.b64 	{%temp, %r293}, %fd455;
	}
	{
	.reg .b32 %temp; 
	mov.b64 	{%r294, %temp}, %fd455;
	}
	setp.gt.s32 	%p7, %r293, 1048575;
	mov.b32 	%r295, -1023;
	@%p7 bra 	$L__BB0_5;
	mul.f64 	%fd455, %fd455, 0d4350000000000000;
	{
	.reg .b32 %temp; 
	mov.b64 	{%temp, %r293}, %fd455;
	}
	{
	.reg .b32 %temp; 
	mov.b64 	{%r294, %temp}, %fd455;
	}
	mov.b32 	%r295, -1077;
$L__BB0_5:
	add.s32 	%r167, %r293, -1;
	setp.lt.u32 	%p8, %r167, 2146435071;
	@%p8 bra 	$L__BB0_7;
	fma.rn.f64 	%fd138, %fd455, 0d7FF0000000000000, 0d7FF0000000000000;
	{
	.reg .b32 %temp; 
	mov.b64 	{%temp, %r168}, %fd455;
	}
	and.b32  	%r169, %r168, 2147483647;
	setp.eq.s32 	%p9, %r169, 0;
	selp.f64 	%fd457, 0dFFF0000000000000, %fd138, %p9;
	bra.uni 	$L__BB0_10;
$L__BB0_7:
	shr.u32 	%r170, %r293, 20;
	add.s32 	%r296, %r295, %r170;
	and.b32  	%r171, %r293, 1048575;
	or.b32  	%r172, %r171, 1072693248;
	mov.b64 	%fd456, {%r294, %r172};
	setp.lt.u32 	%p10, %r172, 1073127583;
	@%p10 bra 	$L__BB0_9;
	{
	.reg .b32 %temp; 
	mov.b64 	{%r173, %temp}, %fd456;
	}
	{
	.reg .b32 %temp; 
	mov.b64 	{%temp, %r174}, %fd456;
	}
	add.s32 	%r175, %r174, -1048576;
	mov.b64 	%fd456, {%r173, %r175};
	add.s32 	%r296, %r296, 1;
$L__BB0_9:
	add.f64 	%fd139, %fd456, 0dBFF0000000000000;
	add.f64 	%fd140, %fd456, 0d3FF0000000000000;
	rcp.approx.ftz.f64 	%fd141, %fd140;
	neg.f64 	%fd142, %fd140;
	fma.rn.f64 	%fd143, %fd142, %fd141, 0d3FF0000000000000;
	fma.rn.f64 	%fd144, %fd143, %fd143, %fd143;
	fma.rn.f64 	%fd145, %fd144, %fd141, %fd141;
	mul.f64 	%fd146, %fd139, %fd145;
	fma.rn.f64 	%fd147, %fd139, %fd145, %fd146;
	mul.f64 	%fd148, %fd147, %fd147;
	fma.rn.f64 	%fd149, %fd148, 0d3EB1380B3AE80F1E, 0d3ED0EE258B7A8B04;
	fma.rn.f64 	%fd150, %fd149, %fd148, 0d3EF3B2669F02676F;
	fma.rn.f64 	%fd151, %fd150, %fd148, 0d3F1745CBA9AB0956;
	fma.rn.f64 	%fd152, %fd151, %fd148, 0d3F3C71C72D1B5154;
	fma.rn.f64 	%fd153, %fd152, %fd148, 0d3F624924923BE72D;
	fma.rn.f64 	%fd154, %fd153, %fd148, 0d3F8999999999A3C4;
	fma.rn.f64 	%fd155, %fd154, %fd148, 0d3FB5555555555554;
	sub.f64 	%fd156, %fd139, %fd147;
	add.f64 	%fd157, %fd156, %fd156;
	neg.f64 	%fd158, %fd147;
	fma.rn.f64 	%fd159, %fd158, %fd139, %fd157;
	mul.f64 	%fd160, %fd145, %fd159;
	mul.f64 	%fd161, %fd148, %fd155;
	fma.rn.f64 	%fd162, %fd161, %fd147, %fd160;
	xor.b32  	%r176, %r296, -2147483648;
	mov.b32 	%r177, 1127219200;
	mov.b64 	%fd163, {%r176, %r177};
	sub.f64 	%fd164, %fd163, %fd5;
	fma.rn.f64 	%fd165, %fd164, 0d3FE62E42FEFA39EF, %fd147;
	fma.rn.f64 	%fd166, %fd164, 0dBFE62E42FEFA39EF, %fd165;
	sub.f64 	%fd167, %fd166, %fd147;
	sub.f64 	%fd168, %fd162, %fd167;
	fma.rn.f64 	%fd169, %fd164, 0d3C7ABC9E3B39803F, %fd168;
	add.f64 	%fd457, %fd165, %fd169;
$L__BB0_10:
	add.s32 	%r301, %r311, 1;
	mul.f64 	%fd170, %fd457, %fd4;
	mul.wide.u32 	%rd55, %r2, 8;
	add.s64 	%rd56, %rd4, %rd55;
	st.global.f64 	[%rd56], %fd170;
	add.s32 	%r302, %r2, 1;
	mov.u32 	%r311, %r301;
$L__BB0_11:
	setp.eq.s32 	%p11, %r153, 1;
	@%p11 bra 	$L__BB0_12;
	bra.uni 	$L__BB0_20;
$L__BB0_12:
	setp.ge.u32 	%p21, %r2, %r5;
	@%p21 bra 	$L__BB0_35;
	neg.s32 	%r205, %r154;
	cvt.rn.f64.s32 	%fd15, %r205;
	cvt.rn.f64.s32 	%fd16, %r153;
	mov.b32 	%r206, 1127219200;
	mov.b32 	%r207, -2147483648;
	mov.b64 	%fd17, {%r207, %r206};
	mul.wide.u32 	%rd62, %r3, 8;
	add.s64 	%rd63, %rd3, %rd62;
	mov.u32 	%r312, %r311;
	mov.u32 	%r313, %r2;
$L__BB0_14:
	ld.global.f64 	%fd237, [%rd63];
	max.f64 	%fd238, %fd237, 0d3FB999999999999A;
	div.rn.f64 	%fd239, %fd16, %fd238;
	add.f64 	%fd36, %fd502, %fd239;
	add.s32 	%r311, %r312, 1;
	mul.wide.u32 	%rd64, %r312, 8;
	add.s64 	%rd65, %rd2, %rd64;
	ld.global.f64 	%fd464, [%rd65];
	{
	.reg .b32 %temp; 
	mov.b64 	{%temp, %r314}, %fd464;
	}
	{
	.reg .b32 %temp; 
	mov.b64 	{%r315, %temp}, %fd464;
	}
	setp.gt.s32 	%p22, %r314, 1048575;
	mov.b32 	%r316, -1023;
	@%p22 bra 	$L__BB0_16;
	mul.f64 	%fd464, %fd464, 0d4350000000000000;
	{
	.reg .b32 %temp; 
	mov.b64 	{%temp, %r314}, %fd464;
	}
	{
	.reg .b32 %temp; 
	mov.b64 	{%r315, %temp}, %fd464;
	}
	mov.b32 	%r316, -1077;
$L__BB0_16:
	add.s32 	%r210, %r314, -1;
	setp.gt.u32 	%p23, %r210, 2146435070;
	@%p23 bra 	$L__BB0_72;
	shr.u32 	%r213, %r314, 20;
	add.s32 	%r317, %r316, %r213;
	and.b32  	%r214, %r314, 1048575;
	or.b32  	%r215, %r214, 1072693248;
	mov.b64 	%fd465, {%r315, %r215};
	setp.lt.u32 	%p25, %r215, 1073127583;
	@%p25 bra 	$L__BB0_19;
	{
	.reg .b32 %temp; 
	mov.b64 	{%r216, %temp}, %fd465;
	}
	{
	.reg .b32 %temp; 
	mov.b64 	{%temp, %r217}, %fd465;
	}
	add.s32 	%r218, %r217, -1048576;
	mov.b64 	%fd465, {%r216, %r218};
	add.s32 	%r317, %r317, 1;
$L__BB0_19:
	add.f64 	%fd241, %fd465, 0dBFF0000000000000;
	add.f64 	%fd242, %fd465, 0d3FF0000000000000;
	rcp.approx.ftz.f64 	%fd243, %fd242;
	neg.f64 	%fd244, %fd242;
	fma.rn.f64 	%fd245, %fd244, %fd243, 0d3FF0000000000000;
	fma.rn.f64 	%fd246, %fd245, %fd245, %fd245;
	fma.rn.f64 	%fd247, %fd246, %fd243, %fd243;
	mul.f64 	%fd248, %fd241, %fd247;
	fma.rn.f64 	%fd249, %fd241, %fd247, %fd248;
	mul.f64 	%fd250, %fd249, %fd249;
	fma.rn.f64 	%fd251, %fd250, 0d3EB1380B3AE80F1E, 0d3ED0EE258B7A8B04;
	fma.rn.f64 	%fd252, %fd251, %fd250, 0d3EF3B2669F02676F;
	fma.rn.f64 	%fd253, %fd252, %fd250, 0d3F1745CBA9AB0956;
	fma.rn.f64 	%fd254, %fd253, %fd250, 0d3F3C71C72D1B5154;
	fma.rn.f64 	%fd255, %fd254, %fd250, 0d3F624924923BE72D;
	fma.rn.f64 	%fd256, %fd255, %fd250, 0d3F8999999999A3C4;
	fma.rn.f64 	%fd257, %fd256, %fd250, 0d3FB5555555555554;
	sub.f64 	%fd258, %fd241, %fd249;
	add.f64 	%fd259, %fd258, %fd258;
	neg.f64 	%fd260, %fd249;
	fma.rn.f64 	%fd261, %fd260, %fd241, %fd259;
	mul.f64 	%fd262, %fd247, %fd261;
	mul.f64 	%fd263, %fd250, %fd257;
	fma.rn.f64 	%fd264, %fd263, %fd249, %fd262;
	xor.b32  	%r219, %r317, -2147483648;
	mov.b32 	%r220, 1127219200;
	mov.b64 	%fd265, {%r219, %r220};
	sub.f64 	%fd266, %fd265, %fd17;
	fma.rn.f64 	%fd267, %fd266, 0d3FE62E42FEFA39EF, %fd249;
	fma.rn.f64 	%fd268, %fd266, 0dBFE62E42FEFA39EF, %fd267;
	sub.f64 	%fd269, %fd268, %fd249;
	sub.f64 	%fd270, %fd264, %fd269;
	fma.rn.f64 	%fd271, %fd266, 0d3C7ABC9E3B39803F, %fd270;
	add.f64 	%fd466, %fd267, %fd271;
	bra.uni 	$L__BB0_73;
$L__BB0_20:
	mul.wide.u32 	%rd57, %r301, 8;
	add.s64 	%rd58, %rd2, %rd57;
	ld.global.f64 	%fd458, [%rd58];
	{
	.reg .b32 %temp; 
	mov.b64 	{%temp, %r303}, %fd458;
	}
	{
	.reg .b32 %temp; 
	mov.b64 	{%r304, %temp}, %fd458;
	}
	setp.gt.s32 	%p12, %r303, 1048575;
	mov.b32 	%r305, -1023;
	@%p12 bra 	$L__BB0_22;
	mul.f64 	%fd458, %fd458, 0d4350000000000000;
	{
	.reg .b32 %temp; 
	mov.b64 	{%temp, %r303}, %fd458;
	}
	{
	.reg .b32 %temp; 
	mov.b64 	{%r304, %temp}, %fd458;
	}
	mov.b32 	%r305, -1077;
$L__BB0_22:
	add.s32 	%r180, %r303, -1;
	setp.gt.u32 	%p13, %r180, 2146435070;
	@%p13 bra 	$L__BB0_26;
	shr.u32 	%r183, %r303, 20;
	add.s32 	%r306, %r305, %r183;
	and.b32  	%r184, %r303, 1048575;
	or.b32  	%r185, %r184, 1072693248;
	mov.b64 	%fd459, {%r304, %r185};
	setp.lt.u32 	%p15, %r185, 1073127583;
	@%p15 bra 	$L__BB0_25;
	{
	.reg .b32 %temp; 
	mov.b64 	{%r186, %temp}, %fd459;
	}
	{
	.reg .b32 %temp; 
	mov.b64 	{%temp, %r187}, %fd459;
	}
	add.s32 	%r188, %r187, -1048576;
	mov.b64 	%fd459, {%r186, %r188};
	add.s32 	%r306, %r306, 1;
$L__BB0_25:
	add.f64 	%fd172, %fd459, 0dBFF0000000000000;
	add.f64 	%fd173, %fd459, 0d3FF0000000000000;
	rcp.approx.ftz.f64 	%fd174, %fd173;
	neg.f64 	%fd175, %fd173;
	fma.rn.f64 	%fd176, %fd175, %fd174, 0d3FF0000000000000;
	fma.rn.f64 	%fd177, %fd176, %fd176, %fd176;
	fma.rn.f64 	%fd178, %fd177, %fd174, %fd174;
	mul.f64 	%fd179, %fd172, %fd178;
	fma.rn.f64 	%fd180, %fd172, %fd178, %fd179;
	mul.f64 	%fd181, %fd180, %fd180;
	fma.rn.f64 	%fd182, %fd181, 0d3EB1380B3AE80F1E, 0d3ED0EE258B7A8B04;
	fma.rn.f64 	%fd183, %fd182, %fd181, 0d3EF3B2669F02676F;
	fma.rn.f64 	%fd184, %fd183, %fd181, 0d3F1745CBA9AB0956;
	fma.rn.f64 	%fd185, %fd184, %fd181, 0d3F3C71C72D1B5154;
	fma.rn.f64 	%fd186, %fd185, %fd181, 0d3F624924923BE72D;
	fma.rn.f64 	%fd187, %fd186, %fd181, 0d3F8999999999A3C4;
	fma.rn.f64 	%fd188, %fd187, %fd181, 0d3FB5555555555554;
	sub.f64 	%fd189, %fd172, %fd180;
	add.f64 	%fd190, %fd189, %fd189;
	neg.f64 	%fd191, %fd180;
	fma.rn.f64 	%fd192, %fd191, %fd172, %fd190;
	mul.f64 	%fd193, %fd178, %fd192;
	mul.f64 	%fd194, %fd181, %fd188;
	fma.rn.f64 	%fd195, %fd194, %fd180, %fd193;
	xor.b32  	%r189, %r306, -2147483648;
	mov.b32 	%r190, 1127219200;
	mov.b64 	%fd196, {%r189, %r190};
	sub.f64 	%fd197, %fd196, %fd5;
	fma.rn.f64 	%fd198, %fd197, 0d3FE62E42FEFA39EF, %fd180;
	fma.rn.f64 	%fd199, %fd197, 0dBFE62E42FEFA39EF, %fd198;
	sub.f64 	%fd200, %fd199, %fd180;
	sub.f64 	%fd201, %fd195, %fd200;
	fma.rn.f64 	%fd202, %fd197, 0d3C7ABC9E3B39803F, %fd201;
	add.f64 	%fd460, %fd198, %fd202;
	bra.uni 	$L__BB0_27;
$L__BB0_26:
	fma.rn.f64 	%fd171, %fd458, 0d7FF0000000000000, 0d7FF0000000000000;
	{
	.reg .b32 %temp; 
	mov.b64 	{%temp, %r181}, %fd458;
	}
	and.b32  	%r182, %r181, 2147483647;
	setp.eq.s32 	%p14, %r182, 0;
	selp.f64 	%fd460, 0dFFF0000000000000, %fd171, %p14;
$L__BB0_27:
	mul.f64 	%fd203, %fd460, %fd4;
	mul.wide.u32 	%rd59, %r302, 8;
	add.s64 	%rd6, %rd4, %rd59;
	st.global.f64 	[%rd6], %fd203;
	add.s32 	%r311, %r301, 2;
	add.s32 	%r192, %r301, 1;
	mul.wide.u32 	%rd60, %r192, 8;
	add.s64 	%rd61, %rd2, %rd60;
	ld.global.f64 	%fd461, [%rd61];
	{
	.reg .b32 %temp; 
	mov.b64 	{%temp, %r307}, %fd461;
	}
	{
	.reg .b32 %temp; 
	mov.b64 	{%r308, %temp}, %fd461;
	}
	setp.gt.s32 	%p16, %r307, 1048575;
	mov.b32 	%r309, -1023;
	@%p16 bra 	$L__BB0_29;
	mul.f64 	%fd461, %fd461, 0d4350000000000000;
	{
	.reg .b32 %temp; 
	mov.b64 	{%temp, %r307}, %fd461;
	}
	{
	.reg .b32 %temp; 
	mov.b64 	{%r308, %temp}, %fd461;
	}
	mov.b32 	%r309, -1077;
$L__BB0_29:
	add.s32 	%r194, %r307, -1;
	setp.lt.u32 	%p17, %r194, 2146435071;
	@%p17 bra 	$L__BB0_31;
	fma.rn.f64 	%fd204, %fd461, 0d7FF0000000000000, 0d7FF0000000000000;
	{
	.reg .b32 %temp; 
	mov.b64 	{%temp, %r195}, %fd461;
	}
	and.b32  	%r196, %r195, 2147483647;
	setp.eq.s32 	%p18, %r196, 0;
	selp.f64 	%fd463, 0dFFF0000000000000, %fd204, %p18;
	bra.uni 	$L__BB0_34;
$L__BB0_31:
	shr.u32 	%r197, %r307, 20;
	add.s32 	%r310, %r309, %r197;
	and.b32  	%r198, %r307, 1048575;
	or.b32  	%r199, %r198, 1072693248;
	mov.b64 	%fd462, {%r308, %r199};
	setp.lt.u32 	%p19, %r199, 1073127583;
	@%p19 bra 	$L__BB0_33;
	{
	.reg .b32 %temp; 
	mov.b64 	{%r200, %temp}, %fd462;
	}
	{
	.reg .b32 %temp; 
	mov.b64 	{%temp, %r201}, %fd462;
	}
	add.s32 	%r202, %r201, -1048576;
	mov.b64 	%fd462, {%r200, %r202};
	add.s32 	%r310, %r310, 1;
$L__BB0_33:
	add.f64 	%fd205, %fd462, 0dBFF0000000000000;
	add.f64 	%fd206, %fd462, 0d3FF0000000000000;
	rcp.approx.ftz.f64 	%fd207, %fd206;
	neg.f64 	%fd208, %fd206;
	fma.rn.f64 	%fd209, %fd208, %fd207, 0d3FF0000000000000;
	fma.rn.f64 	%fd210, %fd209, %fd209, %fd209;
	fma.rn.f64 	%fd211, %fd210, %fd207, %fd207;
	mul.f64 	%fd212, %fd205, %fd211;
	fma.rn.f64 	%fd213, %fd205, %fd211, %fd212;
	mul.f64 	%fd214, %fd213, %fd213;
	fma.rn.f64 	%fd215, %fd214, 0d3EB1380B3AE80F1E, 0d3ED0EE258B7A8B04;
	fma.rn.f64 	%fd216, %fd215, %fd214, 0d3EF3B2669F02676F;
	fma.rn.f64 	%fd217, %fd216, %fd214, 0d3F1745CBA9AB0956;
	fma.rn.f64 	%fd218, %fd217, %fd214, 0d3F3C71C72D1B5154;
	fma.rn.f64 	%fd219, %fd218, %fd214, 0d3F624924923BE72D;
	fma.rn.f64 	%fd220, %fd219, %fd214, 0d3F8999999999A3C4;
	fma.rn.f64 	%fd221, %fd220, %fd214, 0d3FB5555555555554;
	sub.f64 	%fd222, %fd205, %fd213;
	add.f64 	%fd223, %fd222, %fd222;
	neg.f64 	%fd224, %fd213;
	fma.rn.f64 	%fd225, %fd224, %fd205, %fd223;
	mul.f64 	%fd226, %fd211, %fd225;
	mul.f64 	%fd227, %fd214, %fd221;
	fma.rn.f64 	%fd228, %fd227, %fd213, %fd226;
	xor.b32  	%r203, %r310, -2147483648;
	mov.b32 	%r204, 1127219200;
	mov.b64 	%fd229, {%r203, %r204};
	sub.f64 	%fd230, %fd229, %fd5;
	fma.rn.f64 	%fd231, %fd230, 0d3FE62E42FEFA39EF, %fd213;
	fma.rn.f64 	%fd232, %fd230, 0dBFE62E42FEFA39EF, %fd231;
	sub.f64 	%fd233, %fd232, %fd213;
	sub.f64 	%fd234, %fd228, %fd233;
	fma.rn.f64 	%fd235, %fd230, 0d3C7ABC9E3B39803F, %fd234;
	add.f64 	%fd463, %fd231, %fd235;
$L__BB0_34:
	mul.f64 	%fd236, %fd463, %fd4;
	st.global.f64 	[%rd6+8], %fd236;
	add.s32 	%r302, %r302, 2;
	setp.eq.s32 	%p20, %r302, %r5;
	mov.u32 	%r301, %r311;
	@%p20 bra 	$L__BB0_12;
	bra.uni 	$L__BB0_20;
$L__BB0_35:
	add.s32 	%r47, %r153, -1;
	setp.eq.s32 	%p32, %r47, 0;
	mul.wide.u32 	%rd70, %r2, 8;
	add.s64 	%rd7, %rd5, %rd70;
	@%p32 bra 	$L__BB0_59;
	add.s32 	%r48, %r153, -2;
	mov.b32 	%r324, 0;
	mov.u32 	%r323, %r5;
$L__BB0_37:
	not.b32 	%r235, %r324;
	add.s32 	%r236, %r5, %r235;
	setp.ge.u32 	%p33, %r2, %r236;
	@%p33 bra 	$L__BB0_58;
	sub.s32 	%r237, %r47, %r324;
	and.b32  	%r77, %r237, 3;
	setp.eq.s32 	%p34, %r77, 0;
	mov.u32 	%r325, %r2;
	@%p34 bra 	$L__BB0_47;
	ld.global.f64 	%fd57, [%rd7];
	ld.global.f64 	%fd471, [%rd7+8];
	setp.leu.f64 	%p35, %fd57, %fd471;
	@%p35 bra 	$L__BB0_41;
	st.global.f64 	[%rd7], %fd471;
	st.global.f64 	[%rd7+8], %fd57;
	mov.f64 	%fd471, %fd57;
$L__BB0_41:
	add.s32 	%r325, %r2, 1;
	setp.eq.s32 	%p36, %r77, 1;
	@%p36 bra 	$L__BB0_47;
	ld.global.f64 	%fd472, [%rd7+16];
	setp.leu.f64 	%p37, %fd471, %fd472;
	@%p37 bra 	$L__BB0_44;
	st.global.f64 	[%rd7+8], %fd472;
	st.global.f64 	[%rd7+16], %fd471;
	mov.f64 	%fd472, %fd471;
$L__BB0_44:
	add.s32 	%r325, %r2, 2;
	setp.eq.s32 	%p38, %r77, 2;
	@%p38 bra 	$L__BB0_47;
	add.s32 	%r325, %r2, 3;
	ld.global.f64 	%fd62, [%rd7+24];
	setp.leu.f64 	%p39, %fd472, %fd62;
	@%p39 bra 	$L__BB0_47;
	st.global.f64 	[%rd7+16], %fd62;
	st.global.f64 	[%rd7+24], %fd472;
$L__BB0_47:
	sub.s32 	%r238, %r48, %r324;
	setp.lt.u32 	%p40, %r238, 3;
	@%p40 bra 	$L__BB0_58;
	mul.wide.u32 	%rd71, %r325, 8;
	add.s64 	%rd72, %rd5, %rd71;
	ld.global.f64 	%fd473, [%rd72];
	sub.s32 	%r328, %r325, %r323;
	add.s64 	%rd110, %rd72, 16;
$L__BB0_49:
	ld.global.f64 	%fd474, [%rd110+-8];
	setp.leu.f64 	%p41, %fd473, %fd474;
	@%p41 bra 	$L__BB0_51;
	st.global.f64 	[%rd110+-16], %fd474;
	st.global.f64 	[%rd110+-8], %fd473;
	mov.f64 	%fd474, %fd473;
$L__BB0_51:
	ld.global.f64 	%fd475, [%rd110];
	setp.leu.f64 	%p42, %fd474, %fd475;
	@%p42 bra 	$L__BB0_53;
	st.global.f64 	[%rd110+-8], %fd475;
	st.global.f64 	[%rd110], %fd474;
	mov.f64 	%fd475, %fd474;
$L__BB0_53:
	ld.global.f64 	%fd476, [%rd110+8];
	setp.leu.f64 	%p43, %fd475, %fd476;
	@%p43 bra 	$L__BB0_55;
	st.global.f64 	[%rd110], %fd476;
	st.global.f64 	[%rd110+8], %fd475;
	mov.f64 	%fd476, %fd475;
$L__BB0_55:
	ld.global.f64 	%fd473, [%rd110+16];
	setp.leu.f64 	%p44, %fd476, %fd473;
	@%p44 bra 	$L__BB0_57;
	st.global.f64 	[%rd110+8], %fd473;
	st.global.f64 	[%rd110+16], %fd476;
	mov.f64 	%fd473, %fd476;
$L__BB0_57:
	add.s32 	%r328, %r328, 4;
	add.s64 	%rd110, %rd110, 32;
	setp.ne.s32 	%p45, %r328, -1;
	@%p45 bra 	$L__BB0_49;
$L__BB0_58:
	add.s32 	%r324, %r324, 1;
	setp.eq.s32 	%p46, %r324, %r47;
	add.s32 	%r323, %r323, -1;
	@%p46 bra 	$L__BB0_59;
	bra.uni 	$L__BB0_37;
$L__BB0_59:
	setp.ge.u32 	%p47, %r2, %r5;
	@%p47 bra 	$L__BB0_66;
	and.b32  	%r83, %r153, 3;
	setp.eq.s32 	%p48, %r83, 0;
	mov.u32 	%r327, %r2;
	@%p48 bra 	$L__BB0_63;
	add.s64 	%rd109, %rd1, %rd70;
	neg.s32 	%r326, %r83;
	add.s32 	%r327, %r2, %r83;
	mov.u64 	%rd108, %rd7;
$L__BB0_62:
	.pragma "nounroll";
	ld.global.f64 	%fd309, [%rd108];
	mul.f64 	%fd310, %fd134, %fd309;
	st.global.f64 	[%rd109], %fd310;
	add.s64 	%rd109, %rd109, 8;
	add.s64 	%rd108, %rd108, 8;
	add.s32 	%r326, %r326, 1;
	setp.ne.s32 	%p49, %r326, 0;
	@%p49 bra 	$L__BB0_62;
$L__BB0_63:
	setp.lt.u32 	%p50, %r47, 3;
	@%p50 bra 	$L__BB0_66;
	sub.s32 	%r329, %r327, %r5;
	mul.wide.u32 	%rd74, %r327, 8;
	add.s64 	%rd75, %rd74, 16;
	add.s64 	%rd112, %rd5, %rd75;
	add.s64 	%rd111, %rd1, %rd75;
$L__BB0_65:
	ld.global.f64 	%fd311, [%rd112+-16];
	mul.f64 	%fd312, %fd134, %fd311;
	st.global.f64 	[%rd111+-16], %fd312;
	ld.global.f64 	%fd313, [%rd112+-8];
	mul.f64 	%fd314, %fd134, %fd313;
	st.global.f64 	[%rd111+-8], %fd314;
	ld.global.f64 	%fd315, [%rd112];
	mul.f64 	%fd316, %fd134, %fd315;
	st.global.f64 	[%rd111], %fd316;
	ld.global.f64 	%fd317, [%rd112+8];
	mul.f64 	%fd318, %fd134, %fd317;
	st.global.f64 	[%rd111+8], %fd318;
	add.s32 	%r329, %r329, 4;
	add.s64 	%rd112, %rd112, 32;
	add.s64 	%rd111, %rd111, 32;
	setp.ne.s32 	%p51, %r329, 0;
	@%p51 bra 	$L__BB0_65;
$L__BB0_66:
	ld.param.u64 	%rd103, [_Z14SpikeGeneratorPdS_S_S_S_S_S_S_S_S_S_ddPKdddiS1_S1_iiii_param_1];
	ld.global.f64 	%fd319, [%rd7];
	cvt.rzi.s32.f64 	%r356, %fd319;
	cvta.to.global.u64 	%rd76, %rd103;
	mul.wide.u32 	%rd77, %r1, 8;
	add.s64 	%rd23, %rd76, %rd77;
	mov.b64 	%rd78, 0;
	st.global.u64 	[%rd23], %rd78;
	setp.ge.s32 	%p52, %r356, %r154;
	@%p52 bra 	$L__BB0_120;
	ld.param.u32 	%r292, [_Z14SpikeGeneratorPdS_S_S_S_S_S_S_S_S_S_ddPKdddiS1_S1_iiii_param_20];
	ld.param.f64 	%fd453, [_Z14SpikeGeneratorPdS_S_S_S_S_S_S_S_S_S_ddPKdddiS1_S1_iiii_param_14];
	ld.param.u64 	%rd105, [_Z14SpikeGeneratorPdS_S_S_S_S_S_S_S_S_S_ddPKdddiS1_S1_iiii_param_4];
	add.s32 	%r353, %r311, 1;
	cvt.rn.f64.s32 	%fd73, %r153;
	mov.b32 	%r240, 1127219200;
	mov.b32 	%r241, -2147483648;
	mov.b64 	%fd74, {%r241, %r240};
	cvt.rn.f64.s32 	%fd75, %r292;
	div.rn.f64 	%fd76, %fd134, %fd453;
	cvta.to.global.u64 	%rd24, %rd105;
	mul.lo.s32 	%r98, %r292, %r1;
	cvt.rn.f64.s32 	%fd320, %r356;
	mul.f64 	%fd499, %fd134, %fd320;
	mov.b32 	%r333, 0;
	mov.f64 	%fd501, %fd502;
$L__BB0_68:
	setp.ge.u32 	%p54, %r2, %r5;
	mov.pred 	%p82, -1;
	@%p54 bra 	$L__BB0_119;
	mov.b32 	%r334, 1;
	mov.u32 	%r355, %r2;
$L__BB0_70:
	cvt.rn.f64.s32 	%fd84, %r356;
	mul.wide.u32 	%rd79, %r355, 8;
	add.s64 	%rd25, %rd5, %rd79;
	ld.global.f64 	%fd321, [%rd25];
	setp.lt.f64 	%p55, %fd321, %fd84;
	add.s64 	%rd26, %rd4, %rd79;
	add.s64 	%rd27, %rd24, %rd79;
	@%p55 bra 	$L__BB0_83;
	ld.global.f64 	%fd484, [%rd27];
	bra.uni 	$L__BB0_84;
$L__BB0_72:
	fma.rn.f64 	%fd240, %fd464, 0d7FF0000000000000, 0d7FF0000000000000;
	{
	.reg .b32 %temp; 
	mov.b64 	{%temp, %r211}, %fd464;
	}
	and.b32  	%r212, %r211, 2147483647;
	setp.eq.s32 	%p24, %r212, 0;
	selp.f64 	%fd466, 0dFFF0000000000000, %fd240, %p24;
$L__BB0_73:
	mul.f64 	%fd272, %fd36, %fd466;
	div.rn.f64 	%fd273, %fd272, %fd134;
	cvt.rpi.f64.f64 	%fd274, %fd273;
	setp.lt.f64 	%p26, %fd274, %fd15;
	mov.f64 	%fd470, %fd15;
	@%p26 bra 	$L__BB0_82;
	mul.wide.u32 	%rd66, %r311, 8;
	add.s64 	%rd67, %rd2, %rd66;
	ld.global.f64 	%fd467, [%rd67];
	{
	.reg .b32 %temp; 
	mov.b64 	{%temp, %r318}, %fd467;
	}
	{
	.reg .b32 %temp; 
	mov.b64 	{%r319, %temp}, %fd467;
	}
	setp.gt.s32 	%p27, %r318, 1048575;
	mov.b32 	%r320, -1023;
	@%p27 bra 	$L__BB0_76;
	mul.f64 	%fd467, %fd467, 0d4350000000000000;
	{
	.reg .b32 %temp; 
	mov.b64 	{%temp, %r318}, %fd467;
	}
	{
	.reg .b32 %temp; 
	mov.b64 	{%r319, %temp}, %fd467;
	}
	mov.b32 	%r320, -1077;
$L__BB0_76:
	add.s32 	%r223, %r318, -1;
	setp.gt.u32 	%p28, %r223, 2146435070;
	@%p28 bra 	$L__BB0_80;
	shr.u32 	%r226, %r318, 20;
	add.s32 	%r321, %r320, %r226;
	and.b32  	%r227, %r318, 1048575;
	or.b32  	%r228, %r227, 1072693248;
	mov.b64 	%fd468, {%r319, %r228};
	setp.lt.u32 	%p30, %r228, 1073127583;
	@%p30 bra 	$L__BB0_79;
	{
	.reg .b32 %temp; 
	mov.b64 	{%r229, %temp}, %fd468;
	}
	{
	.reg .b32 %temp; 
	mov.b64 	{%temp, %r230}, %fd468;
	}
	add.s32 	%r231, %r230, -1048576;
	mov.b64 	%fd468, {%r229, %r231};
	add.s32 	%r321, %r321, 1;
$L__BB0_79:
	add.f64 	%fd276, %fd468, 0dBFF0000000000000;
	add.f64 	%fd277, %fd468, 0d3FF0000000000000;
	rcp.approx.ftz.f64 	%fd278, %fd277;
	neg.f64 	%fd279, %fd277;
	fma.rn.f64 	%fd280, %fd279, %fd278, 0d3FF0000000000000;
	fma.rn.f64 	%fd281, %fd280, %fd280, %fd280;
	fma.rn.f64 	%fd282, %fd281, %fd278, %fd278;
	mul.f64 	%fd283, %fd276, %fd282;
	fma.rn.f64 	%fd284, %fd276, %fd282, %fd283;
	mul.f64 	%fd285, %fd284, %fd284;
	fma.rn.f64 	%fd286, %fd285, 0d3EB1380B3AE80F1E, 0d3ED0EE258B7A8B04;
	fma.rn.f64 	%fd287, %fd286, %fd285, 0d3EF3B2669F02676F;
	fma.rn.f64 	%fd288, %fd287, %fd285, 0d3F1745CBA9AB0956;
	fma.rn.f64 	%fd289, %fd288, %fd285, 0d3F3C71C72D1B5154;
	fma.rn.f64 	%fd290, %fd289, %fd285, 0d3F624924923BE72D;
	fma.rn.f64 	%fd291, %fd290, %fd285, 0d3F8999999999A3C4;
	fma.rn.f64 	%fd292, %fd291, %fd285, 0d3FB5555555555554;
	sub.f64 	%fd293, %fd276, %fd284;
	add.f64 	%fd294, %fd293, %fd293;
	neg.f64 	%fd295, %fd284;
	fma.rn.f64 	%fd296, %fd295, %fd276, %fd294;
	mul.f64 	%fd297, %fd282, %fd296;
	mul.f64 	%fd298, %fd285, %fd292;
	fma.rn.f64 	%fd299, %fd298, %fd284, %fd297;
	xor.b32  	%r232, %r321, -2147483648;
	mov.b32 	%r233, 1127219200;
	mov.b64 	%fd300, {%r232, %r233};
	sub.f64 	%fd301, %fd300, %fd17;
	fma.rn.f64 	%fd302, %fd301, 0d3FE62E42FEFA39EF, %fd284;
	fma.rn.f64 	%fd303, %fd301, 0dBFE62E42FEFA39EF, %fd302;
	sub.f64 	%fd304, %fd303, %fd284;
	sub.f64 	%fd305, %fd299, %fd304;
	fma.rn.f64 	%fd306, %fd301, 0d3C7ABC9E3B39803F, %fd305;
	add.f64 	%fd469, %fd302, %fd306;
	bra.uni 	$L__BB0_81;
$L__BB0_80:
	fma.rn.f64 	%fd275, %fd467, 0d7FF0000000000000, 0d7FF0000000000000;
	{
	.reg .b32 %temp; 
	mov.b64 	{%temp, %r224}, %fd467;
	}
	and.b32  	%r225, %r224, 2147483647;
	setp.eq.s32 	%p29, %r225, 0;
	selp.f64 	%fd469, 0dFFF0000000000000, %fd275, %p29;
$L__BB0_81:
	mul.f64 	%fd307, %fd36, %fd469;
	div.rn.f64 	%fd308, %fd307, %fd134;
	cvt.rpi.f64.f64 	%fd470, %fd308;
	add.s32 	%r311, %r312, 2;
$L__BB0_82:
	mul.wide.u32 	%rd68, %r313, 8;
	add.s64 	%rd69, %rd5, %rd68;
	st.global.f64 	[%rd69], %fd470;
	add.s32 	%r313, %r313, 1;
	setp.eq.s32 	%p31, %r313, %r5;
	mov.u32 	%r312, %r311;
	@%p31 bra 	$L__BB0_35;
	bra.uni 	$L__BB0_14;
$L__BB0_83:
	ld.param.f64 	%fd454, [_Z14SpikeGeneratorPdS_S_S_S_S_S_S_S_S_S_ddPKdddiS1_S1_iiii_param_15];
	ld.global.f64 	%fd322, [%rd26];
	div.rn.f64 	%fd323, %fd322, %fd134;
	cvt.rmi.f64.f64 	%fd324, %fd323;
	cvt.rzi.s32.f64 	%r243, %fd324;
	ld.global.f64 	%fd325, [%rd27];
	div.rn.f64 	%fd326, %fd325, %fd134;
	cvt.rmi.f64.f64 	%fd327, %fd326;
	cvt.rzi.s32.f64 	%r244, %fd327;
	setp.eq.s32 	%p56, %r243, %r244;
	add.f64 	%fd328, %fd454, %fd501;
	selp.b32 	%r334, 0, %r334, %p56;
	selp.b32 	%r333, 1, %r333, %p56;
	selp.f64 	%fd501, %fd328, %fd501, %p56;
	selp.f64 	%fd502, %fd328, %fd502, %p56;
	add.f64 	%fd484, %fd134, %fd325;
	st.global.f64 	[%rd27], %fd484;
$L__BB0_84:
	ld.param.u64 	%rd107, [_Z14SpikeGeneratorPdS_S_S_S_S_S_S_S_S_S_ddPKdddiS1_S1_iiii_param_8];
	ld.global.f64 	%fd329, [%rd26];
	setp.ge.f64 	%p57, %fd484, %fd329;
	cvta.to.global.u64 	%rd80, %rd107;
	mul.wide.u32 	%rd81, %r355, 8;
	add.s64 	%rd28, %rd80, %rd81;
	@%p57 bra 	$L__BB0_86;
	ld.global.f64 	%fd487, [%rd28];
	bra.uni 	$L__BB0_87;
$L__BB0_86:
	ld.global.f64 	%fd330, [%rd28];
	max.s32 	%r245, %r356, 0;
	add.s32 	%r246, %r245, %r3;
	mul.wide.u32 	%rd82, %r246, 8;
	add.s64 	%rd83, %rd3, %rd82;
	ld.global.f64 	%fd331, [%rd83];
	div.rn.f64 	%fd332, %fd331, %fd73;
	add.f64 	%fd487, %fd330, %fd332;
	st.global.f64 	[%rd28], %fd487;
$L__BB0_87:
	ld.param.u64 	%rd104, [_Z14SpikeGeneratorPdS_S_S_S_S_S_S_S_S_S_ddPKdddiS1_S1_iiii_param_3];
	cvta.to.global.u64 	%rd84, %rd104;
	mul.wide.u32 	%rd85, %r355, 8;
	add.s64 	%rd29, %rd84, %rd85;
	ld.global.f64 	%fd333, [%rd29];
	setp.ltu.f64 	%p58, %fd487, %fd333;
	@%p58 bra 	$L__BB0_115;
	ld.global.f64 	%fd334, [%rd25];
	setp.gtu.f64 	%p59, %fd334, %fd84;
	@%p59 bra 	$L__BB0_115;
	add.s32 	%r348, %r353, 1;
	mul.wide.u32 	%rd86, %r353, 8;
	add.s64 	%rd87, %rd2, %rd86;
	ld.global.f64 	%fd488, [%rd87];
	{
	.reg .b32 %temp; 
	mov.b64 	{%temp, %r340}, %fd488;
	}
	{
	.reg .b32 %temp; 
	mov.b64 	{%r341, %temp}, %fd488;
	}
	setp.gt.s32 	%p60, %r340, 1048575;
	mov.b32 	%r342, -1023;
	@%p60 bra 	$L__BB0_91;
	mul.f64 	%fd488, %fd488, 0d4350000000000000;
	{
	.reg .b32 %temp; 
	mov.b64 	{%temp, %r340}, %fd488;
	}
	{
	.reg .b32 %temp; 
	mov.b64 	{%r341, %temp}, %fd488;
	}
	mov.b32 	%r342, -1077;
$L__BB0_91:
	add.s32 	%r249, %r340, -1;
	setp.gt.u32 	%p61, %r249, 2146435070;
	@%p61 bra 	$L__BB0_95;
	shr.u32 	%r252, %r340, 20;
	add.s32 	%r343, %r342, %r252;
	and.b32  	%r253, %r340, 1048575;
	or.b32  	%r254, %r253, 1072693248;
	mov.b64 	%fd489, {%r341, %r254};
	setp.lt.u32 	%p63, %r254, 1073127583;
	@%p63 bra 	$L__BB0_94;
	{
	.reg .b32 %temp; 
	mov.b64 	{%r255, %temp}, %fd489;
	}
	{
	.reg .b32 %temp; 
	mov.b64 	{%temp, %r256}, %fd489;
	}
	add.s32 	%r257, %r256, -1048576;
	mov.b64 	%fd489, {%r255, %r257};
	add.s32 	%r343, %r343, 1;
$L__BB0_94:
	add.f64 	%fd336, %fd489, 0dBFF0000000000000;
	add.f64 	%fd337, %fd489, 0d3FF0000000000000;
	rcp.approx.ftz.f64 	%fd338, %fd337;
	neg.f64 	%fd339, %fd337;
	fma.rn.f64 	%fd340, %fd339, %fd338, 0d3FF0000000000000;
	fma.rn.f64 	%fd341, %fd340, %fd340, %fd340;
	fma.rn.f64 	%fd342, %fd341, %fd338, %fd338;
	mul.f64 	%fd343, %fd336, %fd342;
	fma.rn.f64 	%fd344, %fd336, %fd342, %fd343;
	mul.f64 	%fd345, %fd344, %fd344;
	fma.rn.f64 	%fd346, %fd345, 0d3EB1380B3AE80F1E, 0d3ED0EE258B7A8B04;
	fma.rn.f64 	%fd347, %fd346, %fd345, 0d3EF3B2669F02676F;
	fma.rn.f64 	%fd348, %fd347, %fd345, 0d3F1745CBA9AB0956;
	fma.rn.f64 	%fd349, %fd348, %fd345, 0d3F3C71C72D1B5154;
	fma.rn.f64 	%fd350, %fd349, %fd345, 0d3F624924923BE72D;
	fma.rn.f64 	%fd351, %fd350, %fd345, 0d3F8999999999A3C4;
	fma.rn.f64 	%fd352, %fd351, %fd345, 0d3FB5555555555554;
	sub.f64 	%fd353, %fd336, %fd344;
	add.f64 	%fd354, %fd353, %fd353;
	neg.f64 	%fd355, %fd344;
	fma.rn.f64 	%fd356, %fd355, %fd336, %fd354;
	mul.f64 	%fd357, %fd342, %fd356;
	mul.f64 	%fd358, %fd345, %fd352;
	fma.rn.f64 	%fd359, %fd358, %fd344, %fd357;
	xor.b32  	%r258, %r343, -2147483648;
	mov.b32 	%r259, 1127219200;
	mov.b64 	%fd360, {%r258, %r259};
	sub.f64 	%fd361, %fd360, %fd74;
	fma.rn.f64 	%fd362, %fd361, 0d3FE62E42FEFA39EF, %fd344;
	fma.rn.f64 	%fd363, %fd361, 0dBFE62E42FEFA39EF, %fd362;
	sub.f64 	%fd364, %fd363, %fd344;
	sub.f64 	%fd365, %fd359, %fd364;
	fma.rn.f64 	%fd366, %fd361, 0d3C7ABC9E3B39803F, %fd365;
	add.f64 	%fd490, %fd362, %fd366;
	bra.uni 	$L__BB0_96;
$L__BB0_95:
	fma.rn.f64 	%fd335, %fd488, 0d7FF0000000000000, 0d7FF0000000000000;
	{
	.reg .b32 %temp; 
	mov.b64 	{%temp, %r250}, %fd488;
	}
	and.b32  	%r251, %r250, 2147483647;
	setp.eq.s32 	%p62, %r251, 0;
	selp.f64 	%fd490, 0dFFF0000000000000, %fd335, %p62;
$L__BB0_96:
	ld.param.u64 	%rd106, [_Z14SpikeGeneratorPdS_S_S_S_S_S_S_S_S_S_ddPKdddiS1_S1_iiii_param_6];
	neg.f64 	%fd367, %fd502;
	mul.f64 	%fd368, %fd490, %fd367;
	st.global.f64 	[%rd26], %fd368;
	mul.wide.u32 	%rd88, %r355, 8;
	add.s64 	%rd30, %rd1, %rd88;
	ld.global.f64 	%fd369, [%rd30];
	ld.global.f64 	%fd370, [%rd27];
	add.f64 	%fd371, %fd369, %fd370;
	cvta.to.global.u64 	%rd89, %rd106;
	add.s64 	%rd31, %rd89, %rd88;
	st.global.f64 	[%rd31], %fd371;
	mov.b64 	%rd90, 0;
	st.global.u64 	[%rd27], %rd90;
	ld.global.f64 	%fd494, [%rd31];
	setp.ltu.f64 	%p64, %fd494, %fd499;
	@%p64 bra 	$L__BB0_107;
	setp.ltu.f64 	%p65, %fd494, 0d0000000000000000;
	@%p65 bra 	$L__BB0_99;
	ld.param.u64 	%rd102, [_Z14SpikeGeneratorPdS_S_S_S_S_S_S_S_S_S_ddPKdddiS1_S1_iiii_param_0];
	ld.global.f64 	%fd372, [%rd23];
	cvt.rzi.u32.f64 	%r260, %fd372;
	add.s32 	%r261, %r260, %r98;
	cvta.to.global.u64 	%rd91, %rd102;
	mul.wide.u32 	%rd92, %r261, 8;
	add.s64 	%rd93, %rd91, %rd92;
	st.global.f64 	[%rd93], %fd494;
	ld.global.f64 	%fd373, [%rd23];
	add.f64 	%fd374, %fd373, 0d3FF0000000000000;
	st.global.f64 	[%rd23], %fd374;
$L__BB0_99:
	max.s32 	%r263, %r356, 0;
	add.s32 	%r264, %r263, %r3;
	mul.wide.u32 	%rd94, %r264, 8;
	add.s64 	%rd95, %rd3, %rd94;
	ld.global.f64 	%fd375, [%rd95];
	mul.f64 	%fd376, %fd3, 0d4059000000000000;
	div.rn.f64 	%fd105, %fd376, %fd375;
	mul.wide.u32 	%rd96, %r348, 8;
	add.s64 	%rd97, %rd2, %rd96;
	ld.global.f64 	%fd491, [%rd97];
	{
	.reg .b32 %temp; 
	mov.b64 	{%temp, %r344}, %fd491;
	}
	{
	.reg .b32 %temp; 
	mov.b64 	{%r345, %temp}, %fd491;
	}
	setp.gt.s32 	%p66, %r344, 1048575;
	mov.b32 	%r346, -1023;
	@%p66 bra 	$L__BB0_101;
	mul.f64 	%fd491, %fd491, 0d4350000000000000;
	{
	.reg .b32 %temp; 
	mov.b64 	{%temp, %r344}, %fd491;
	}
	{
	.reg .b32 %temp; 
	mov.b64 	{%r345, %temp}, %fd491;
	}
	mov.b32 	%r346, -1077;
$L__BB0_101:
	add.s32 	%r266, %r344, -1;
	setp.gt.u32 	%p67, %r266, 2146435070;
	@%p67 bra 	$L__BB0_105;
	shr.u32 	%r269, %r344, 20;
	add.s32 	%r347, %r346, %r269;
	and.b32  	%r270, %r344, 1048575;
	or.b32  	%r271, %r270, 1072693248;
	mov.b64 	%fd492, {%r345, %r271};
	setp.lt.u32 	%p69, %r271, 1073127583;
	@%p69 bra 	$L__BB0_104;
	{
	.reg .b32 %temp; 
	mov.b64 	{%r272, %temp}, %fd492;
	}
	{
	.reg .b32 %temp; 
	mov.b64 	{%temp, %r273}, %fd492;
	}
	add.s32 	%r274, %r273, -1048576;
	mov.b64 	%fd492, {%r272, %r274};
	add.s32 	%r347, %r347, 1;
$L__BB0_104:
	add.f64 	%fd378, %fd492, 0dBFF0000000000000;
	add.f64 	%fd379, %fd492, 0d3FF0000000000000;
	rcp.approx.ftz.f64 	%fd380, %fd379;
	neg.f64 	%fd381, %fd379;
	fma.rn.f64 	%fd382, %fd381, %fd380, 0d3FF0000000000000;
	fma.rn.f64 	%fd383, %fd382, %fd382, %fd382;
	fma.rn.f64 	%fd384, %fd383, %fd380, %fd380;
	mul.f64 	%fd385, %fd378, %fd384;
	fma.rn.f64 	%fd386, %fd378, %fd384, %fd385;
	mul.f64 	%fd387, %fd386, %fd386;
	fma.rn.f64 	%fd388, %fd387, 0d3EB1380B3AE80F1E, 0d3ED0EE258B7A8B04;
	fma.rn.f64 	%fd389, %fd388, %fd387, 0d3EF3B2669F02676F;
	fma.rn.f64 	%fd390, %fd389, %fd387, 0d3F1745CBA9AB0956;
	fma.rn.f64 	%fd391, %fd390, %fd387, 0d3F3C71C72D1B5154;
	fma.rn.f64 	%fd392, %fd391, %fd387, 0d3F624924923BE72D;
	fma.rn.f64 	%fd393, %fd392, %fd387, 0d3F8999999999A3C4;
	fma.rn.f64 	%fd394, %fd393, %fd387, 0d3FB5555555555554;
	sub.f64 	%fd395, %fd378, %fd386;
	add.f64 	%fd396, %fd395, %fd395;
	neg.f64 	%fd397, %fd386;
	fma.rn.f64 	%fd398, %fd397, %fd378, %fd396;
	mul.f64 	%fd399, %fd384, %fd398;
	mul.f64 	%fd400, %fd387, %fd394;
	fma.rn.f64 	%fd401, %fd400, %fd386, %fd399;
	xor.b32  	%r275, %r347, -2147483648;
	mov.b32 	%r276, 1127219200;
	mov.b64 	%fd402, {%r275, %r276};
	sub.f64 	%fd403, %fd402, %fd74;
	fma.rn.f64 	%fd404, %fd403, 0d3FE62E42FEFA39EF, %fd386;
	fma.rn.f64 	%fd405, %fd403, 0dBFE62E42FEFA39EF, %fd404;
	sub.f64 	%fd406, %fd405, %fd386;
	sub.f64 	%fd407, %fd401, %fd406;
	fma.rn.f64 	%fd408, %fd403, 0d3C7ABC9E3B39803F, %fd407;
	add.f64 	%fd493, %fd404, %fd408;
	bra.uni 	$L__BB0_106;
$L__BB0_105:
	fma.rn.f64 	%fd377, %fd491, 0d7FF0000000000000, 0d7FF0000000000000;
	{
	.reg .b32 %temp; 
	mov.b64 	{%temp, %r267}, %fd491;
	}
	and.b32  	%r268, %r267, 2147483647;
	setp.eq.s32 	%p68, %r268, 0;
	selp.f64 	%fd493, 0dFFF0000000000000, %fd377, %p68;
$L__BB0_106:
	setp.lt.f64 	%p70, %fd105, %fd3;
	selp.f64 	%fd409, %fd105, %fd3, %p70;
	mul.f64 	%fd410, %fd409, %fd493;
	sub.f64 	%fd411, %fd2, %fd410;
	ld.global.f64 	%fd494, [%rd31];
	add.f64 	%fd499, %fd494, %fd411;
	add.s32 	%r348, %r353, 2;
$L__BB0_107:
	st.global.f64 	[%rd30], %fd494;
	mov.b64 	%rd98, 0;
	st.global.u64 	[%rd28], %rd98;
	mul.wide.u32 	%rd99, %r348, 8;
	add.s64 	%rd100, %rd2, %rd99;
	ld.global.f64 	%fd496, [%rd100];
	{
	.reg .b32 %temp; 
	mov.b64 	{%temp, %r349}, %fd496;
	}
	{
	.reg .b32 %temp; 
	mov.b64 	{%r350, %temp}, %fd496;
	}
	setp.gt.s32 	%p71, %r349, 1048575;
	mov.b32 	%r351, -1023;
	@%p71 bra 	$L__BB0_109;
	mul.f64 	%fd496, %fd496, 0d4350000000000000;
	{
	.reg .b32 %temp; 
	mov.b64 	{%temp, %r349}, %fd496;
	}
	{
	.reg .b32 %temp; 
	mov.b64 	{%r350, %temp}, %fd496;
	}
	mov.b32 	%r351, -1077;
$L__BB0_109:
	add.s32 	%r279, %r349, -1;
	setp.gt.u32 	%p72, %r279, 2146435070;
	@%p72 bra 	$L__BB0_113;
	shr.u32 	%r282, %r349, 20;
	add.s32 	%r352, %r351, %r282;
	and.b32  	%r283, %r349, 1048575;
	or.b32  	%r284, %r283, 1072693248;
	mov.b64 	%fd497, {%r350, %r284};
	setp.lt.u32 	%p74, %r284, 1073127583;
	@%p74 bra 	$L__BB0_112;
	{
	.reg .b32 %temp; 
	mov.b64 	{%r285, %temp}, %fd497;
	}
	{
	.reg .b32 %temp; 
	mov.b64 	{%temp, %r286}, %fd497;
	}
	add.s32 	%r287, %r286, -1048576;
	mov.b64 	%fd497, {%r285, %r287};
	add.s32 	%r352, %r352, 1;
$L__BB0_112:
	add.f64 	%fd413, %fd497, 0dBFF0000000000000;
	add.f64 	%fd414, %fd497, 0d3FF0000000000000;
	rcp.approx.ftz.f64 	%fd415, %fd414;
	neg.f64 	%fd416, %fd414;
	fma.rn.f64 	%fd417, %fd416, %fd415, 0d3FF0000000000000;
	fma.rn.f64 	%fd418, %fd417, %fd417, %fd417;
	fma.rn.f64 	%fd419, %fd418, %fd415, %fd415;
	mul.f64 	%fd420, %fd413, %fd419;
	fma.rn.f64 	%fd421, %fd413, %fd419, %fd420;
	mul.f64 	%fd422, %fd421, %fd421;
	fma.rn.f64 	%fd423, %fd422, 0d3EB1380B3AE80F1E, 0d3ED0EE258B7A8B04;
	fma.rn.f64 	%fd424, %fd423, %fd422, 0d3EF3B2669F02676F;
	fma.rn.f64 	%fd425, %fd424, %fd422, 0d3F1745CBA9AB0956;
	fma.rn.f64 	%fd426, %fd425, %fd422, 0d3F3C71C72D1B5154;
	fma.rn.f64 	%fd427, %fd426, %fd422, 0d3F624924923BE72D;
	fma.rn.f64 	%fd428, %fd427, %fd422, 0d3F8999999999A3C4;
	fma.rn.f64 	%fd429, %fd428, %fd422, 0d3FB5555555555554;
	sub.f64 	%fd430, %fd413, %fd421;
	add.f64 	%fd431, %fd430, %fd430;
	neg.f64 	%fd432, %fd421;
	fma.rn.f64 	%fd433, %fd432, %fd413, %fd431;
	mul.f64 	%fd434, %fd419, %fd433;
	mul.f64 	%fd435, %fd422, %fd429;
	fma.rn.f64 	%fd436, %fd435, %fd421, %fd434;
	xor.b32  	%r288, %r352, -2147483648;
	mov.b32 	%r289, 1127219200;
	mov.b64 	%fd437, {%r288, %r289};
	sub.f64 	%fd438, %fd437, %fd74;
	fma.rn.f64 	%fd439, %fd438, 0d3FE62E42FEFA39EF, %fd421;
	fma.rn.f64 	%fd440, %fd438, 0dBFE62E42FEFA39EF, %fd439;
	sub.f64 	%fd441, %fd440, %fd421;
	sub.f64 	%fd442, %fd436, %fd441;
	fma.rn.f64 	%fd443, %fd438, 0d3C7ABC9E3B39803F, %fd442;
	add.f64 	%fd498, %fd439, %fd443;
	bra.uni 	$L__BB0_114;
$L__BB0_113:
	fma.rn.f64 	%fd412, %fd496, 0d7FF0000000000000, 0d7FF0000000000000;
	{
	.reg .b32 %temp; 
	mov.b64 	{%temp, %r280}, %fd496;
	}
	and.b32  	%r281, %r280, 2147483647;
	setp.eq.s32 	%p73, %r281, 0;
	selp.f64 	%fd498, 0dFFF0000000000000, %fd412, %p73;
$L__BB0_114:
	neg.f64 	%fd444, %fd498;
	div.rn.f64 	%fd445, %fd444, %fd134;
	cvt.rzi.s32.f64 	%r290, %fd445;
	cvt.rn.f64.s32 	%fd446, %r290;
	st.global.f64 	[%rd29], %fd446;
	add.s32 	%r353, %r348, 1;
$L__BB0_115:
	ld.global.f64 	%fd447, [%rd23];
	add.f64 	%fd448, %fd447, 0d3FF0000000000000;
	setp.leu.f64 	%p75, %fd448, %fd75;
	add.s32 	%r291, %r353, 1;
	setp.le.u32 	%p76, %r291, %r156;
	and.pred  	%p77, %p75, %p76;
	@%p77 bra 	$L__BB0_117;
	mov.b64 	%rd101, -4616189618054758400;
	st.global.u64 	[%rd23], %rd101;
	mov.u32 	%r356, %r154;
	mov.u32 	%r355, %r153;
$L__BB0_117:
	add.s32 	%r355, %r355, 1;
	setp.lt.u32 	%p78, %r355, %r5;
	@%p78 bra 	$L__BB0_70;
	setp.eq.s32 	%p82, %r334, 1;
$L__BB0_119:
	ld.param.f64 	%fd452, [_Z14SpikeGeneratorPdS_S_S_S_S_S_S_S_S_S_ddPKdddiS1_S1_iiii_param_12];
	setp.eq.s32 	%p79, %r333, 1;
	and.pred  	%p80, %p82, %p79;
	sub.f64 	%fd449, %fd501, %fd452;
	mul.f64 	%fd450, %fd76, %fd449;
	sub.f64 	%fd451, %fd501, %fd450;
	selp.f64 	%fd501, %fd451, %fd501, %p80;
	selp.f64 	%fd502, %fd451, %fd502, %p80;
	add.s32 	%r356, %r356, 1;
	setp.lt.s32 	%p81, %r356, %r154;
	@%p81 bra 	$L__BB0_68;
$L__BB0_120:
	ret;

}


// ===== COMPILED SASS (sm_100) =====

	.target	sm_100

	.elftype	@"ET_EXEC"


//--------------------- .note.nv.tkinfo           --------------------------
	.section	.note.nv.tkinfo,"",@"SHT_NOTE"
	.sectionflags	@"SHF_NOTE_NV_TKINFO"
	.tkinfo
        /*0018*/ 	.word	0x00000002
        /*0030*/ 	.string	""
        /*0030*/ 	.string	"ptxas"
        /*0030*/ 	.string	"Cuda compilation tools, release 13.0, V13.0.88"
        /*0030*/ 	.string	"Build cuda_13.0.r13.0/compiler.36424714_0"
        /*0030*/ 	.string	"-arch sm_100 -m 64 "



//--------------------- .note.nv.cuinfo           --------------------------
	.section	.note.nv.cuinfo,"",@"SHT_NOTE"
	.sectionflags	@"SHF_NOTE_NV_CUINFO"
        /*0018*/ 	.short	0x0002
        /*001a*/ 	.short	0x0064
        /*001c*/ 	.short	0x0082
	.zero		2


//--------------------- .nv.info                  --------------------------
	.section	.nv.info,"",@"SHT_CUDA_INFO"
	.align	4


	//----- nvinfo : EIATTR_REGCOUNT
	.align		4
        /*0000*/ 	.byte	0x04, 0x2f
        /*0002*/ 	.short	(.L_1 - .L_0)
	.align		4
.L_0:
        /*0004*/ 	.word	index@(_Z14SpikeGeneratorPdS_S_S_S_S_S_S_S_S_S_ddPKdddiS1_S1_iiii)
        /*0008*/ 	.word	0x00000040


	//----- nvinfo : EIATTR_FRAME_SIZE
	.align		4
.L_1:
        /*000c*/ 	.byte	0x04, 0x11
        /*000e*/ 	.short	(.L_3 - .L_2)
	.align		4
.L_2:
        /*0010*/ 	.word	index@($__internal_0_$__cuda_sm20_div_rn_f64_full)
        /*0014*/ 	.word	0x00000000


	//----- nvinfo : EIATTR_FRAME_SIZE
	.align		4
.L_3:
        /*0018*/ 	.byte	0x04, 0x11
        /*001a*/ 	.short	(.L_5 - .L_4)
	.align		4
.L_4:
        /*001c*/ 	.word	index@(_Z14SpikeGeneratorPdS_S_S_S_S_S_S_S_S_S_ddPKdddiS1_S1_iiii)
        /*0020*/ 	.word	0x00000000


	//----- nvinfo : EIATTR_MIN_STACK_SIZE
	.align		4
.L_5:
        /*0024*/ 	.byte	0x04, 0x12
        /*0026*/ 	.short	(.L_7 - .L_6)
	.align		4
.L_6:
        /*0028*/ 	.word	index@(_Z14SpikeGeneratorPdS_S_S_S_S_S_S_S_S_S_ddPKdddiS1_S1_iiii)
        /*002c*/ 	.word	0x00000000
.L_7:


//--------------------- .nv.compat                --------------------------
	.section	.nv.compat,"",@"SHT_CUDA_COMPAT_INFO"
	.align	4
        /*0000*/ 	.byte	0x02, 0x09, 0x00, 0x00, 0x02, 0x02, 0x01, 0x00, 0x02, 0x05, 0x05, 0x00, 0x03, 0x07, 0x01, 0x01
        /*0010*/ 	.byte	0x02, 0x03, 0x00, 0x00, 0x02, 0x06, 0x01, 0x00, 0x04, 0x0b, 0x08, 0x00, 0x01, 0x00, 0x00, 0x00
        /*0020*/ 	.byte	0x00, 0x00, 0x00, 0x00


//--------------------- .nv.info._Z14SpikeGeneratorPdS_S_S_S_S_S_S_S_S_S_ddPKdddiS1_S1_iiii --------------------------
	.section	.nv.info._Z14SpikeGeneratorPdS_S_S_S_S_S_S_S_S_S_ddPKdddiS1_S1_iiii,"",@"SHT_CUDA_INFO"
	.sectionflags	@""
	.align	4


	//----- nvinfo : EIATTR_CUDA_API_VERSION
	.align		4
        /*0000*/ 	.byte	0x04, 0x37
        /*0002*/ 	.short	(.L_9 - .L_8)
.L_8:
        /*0004*/ 	.word	0x00000082


	//----- nvinfo : EIATTR_KPARAM_INFO
	.align		4
.L_9:
        /*0008*/ 	.byte	0x04, 0x17
        /*000a*/ 	.short	(.L_11 - .L_10)
.L_10:
        /*000c*/ 	.word	0x00000000
        /*0010*/ 	.short	0x0016
        /*0012*/ 	.short	0x00a4
        /*0014*/ 	.byte	0x00, 0xf0, 0x11, 0x00


	//----- nvinfo : EIATTR_KPARAM_INFO
	.align		4
.L_11:
        /*0018*/ 	.byte	0x04, 0x17
        /*001a*/ 	.short	(.L_13 - .L_12)
.L_12:
        /*001c*/ 	.word	0x00000000
        /*0020*/ 	.short	0x0015
        /*0022*/ 	.short	0x00a0
        /*0024*/ 	.byte	0x00, 0xf0, 0x11, 0x00


	//----- nvinfo : EIATTR_KPARAM_INFO
	.align		4
.L_13:
        /*0028*/ 	.byte	0x04, 0x17
        /*002a*/ 	.short	(.L_15 - .L_14)
.L_14:
        /*002c*/ 	.word	0x00000000
        /*0030*/ 	.short	0x0014
        /*0032*/ 	.short	0x009c
        /*0034*/ 	.byte	0x00, 0xf0, 0x11, 0x00


	//----- nvinfo : EIATTR_KPARAM_INFO
	.align		4
.L_15:
        /*0038*/ 	.byte	0x04, 0x17
        /*003a*/ 	.short	(.L_17 - .L_16)
.L_16:
        /*003c*/ 	.word	0x00000000
        /*0040*/ 	.short	0x0013
        /*0042*/ 	.short	0x0098
        /*0044*/ 	.byte	0x00, 0xf0, 0x11, 0x00


	//----- nvinfo : EIATTR_KPARAM_INFO
	.align		4
.L_17:
        /*0048*/ 	.byte	0x04, 0x17
        /*004a*/ 	.short	(.L_19 - .L_18)
.L_18:
        /*004c*/ 	.word	0x00000000
        /*0050*/ 	.short	0x0012
        /*0052*/ 	.short	0x0090
        /*0054*/ 	.byte	0x00, 0xf5, 0x21, 0x00


	//----- nvinfo : EIATTR_KPARAM_INFO
	.align		4
.L_19:
        /*0058*/ 	.byte	0x04, 0x17
        /*005a*/ 	.short	(.L_21 - .L_20)
.L_20:
        /*005c*/ 	.word	0x00000000
        /*0060*/ 	.short	0x0011
        /*0062*/ 	.short	0x0088
        /*0064*/ 	.byte	0x00, 0xf5, 0x21, 0x00


	//----- nvinfo : EIATTR_KPARAM_INFO
	.align		4
.L_21:
        /*0068*/ 	.byte	0x04, 0x17
        /*006a*/ 	.short	(.L_23 - .L_22)
.L_22:
        /*006c*/ 	.word	0x00000000
        /*0070*/ 	.short	0x0010
        /*0072*/ 	.short	0x0080
        /*0074*/ 	.byte	0x00, 0xf0, 0x11, 0x00


	//----- nvinfo : EIATTR_KPARAM_INFO
	.align		4
.L_23:
        /*0078*/ 	.byte	0x04, 0x17
        /*007a*/ 	.short	(.L_25 - .L_24)
.L_24:
        /*007c*/ 	.word	0x00000000
        /*0080*/ 	.short	0x000f
        /*0082*/ 	.short	0x0078
        /*0084*/ 	.byte	0x00, 0xf0, 0x21, 0x00


	//----- nvinfo : EIATTR_KPARAM_INFO
	.align		4
.L_25:
        /*0088*/ 	.byte	0x04, 0x17
        /*008a*/ 	.short	(.L_27 - .L_26)
.L_26:
        /*008c*/ 	.word	0x00000000
        /*0090*/ 	.short	0x000e
        /*0092*/ 	.short	0x0070
        /*0094*/ 	.byte	0x00, 0xf0, 0x21, 0x00


	//----- nvinfo : EIATTR_KPARAM_INFO
	.align		4
.L_27:
        /*0098*/ 	.byte	0x04, 0x17
        /*009a*/ 	.short	(.L_29 - .L_28)
.L_28:
        /*009c*/ 	.word	0x00000000
        /*00a0*/ 	.short	0x000d
        /*00a2*/ 	.short	0x0068
        /*00a4*/ 	.byte	0x00, 0xf5, 0x21, 0x00


	//----- nvinfo : EIATTR_KPARAM_INFO
	.align		4
.L_29:
        /*00a8*/ 	.byte	0x04, 0x17
        /*00aa*/ 	.short	(.L_31 - .L_30)
.L_30:
        /*00ac*/ 	.word	0x00000000
        /*00b0*/ 	.short	0x000c
        /*00b2*/ 	.short	0x0060
        /*00b4*/ 	.byte	0x00, 0xf0, 0x21, 0x00


	//----- nvinfo : EIATTR_KPARAM_INFO
	.align		4
.L_31:
        /*00b8*/ 	.byte	0x04, 0x17
        /*00ba*/ 	.short	(.L_33 - .L_32)
.L_32:
        /*00bc*/ 	.word	0x00000000
        /*00c0*/ 	.short	0x000b
        /*00c2*/ 	.short	0x0058
        /*00c4*/ 	.byte	0x00, 0xf0, 0x21, 0x00


	//----- nvinfo : EIATTR_KPARAM_INFO
	.align		4
.L_33:
        /*00c8*/ 	.byte	0x04, 0x17
        /*00ca*/ 	.short	(.L_35 - .L_34)
.L_34:
        /*00cc*/ 	.word	0x00000000
        /*00d0*/ 	.short	0x000a
        /*00d2*/ 	.short	0x0050
        /*00d4*/ 	.byte	0x00, 0xf5, 0x21, 0x00


	//----- nvinfo : EIATTR_KPARAM_INFO
	.align		4
.L_35:
        /*00d8*/ 	.byte	0x04, 0x17
        /*00da*/ 	.short	(.L_37 - .L_36)
.L_36:
        /*00dc*/ 	.word	0x00000000
        /*00e0*/ 	.short	0x0009
        /*00e2*/ 	.short	0x0048
        /*00e4*/ 	.byte	0x00, 0xf5, 0x21, 0x00


	//----- nvinfo : EIATTR_KPARAM_INFO
	.align		4
.L_37:
        /*00e8*/ 	.byte	0x04, 0x17
        /*00ea*/ 	.short	(.L_39 - .L_38)
.L_38:
        /*00ec*/ 	.word	0x00000000
        /*00f0*/ 	.short	0x0008
        /*00f2*/ 	.short	0x0040
        /*00f4*/ 	.byte	0x00, 0xf5, 0x21, 0x00


	//----- nvinfo : EIATTR_KPARAM_INFO
	.align		4
.L_39:
        /*00f8*/ 	.byte	0x04, 0x17
        /*00fa*/ 	.short	(.L_41 - .L_40)
.L_40:
        /*00fc*/ 	.word	0x00000000
        /*0100*/ 	.short	0x0007
        /*0102*/ 	.short	0x0038
        /*0104*/ 	.byte	0x00, 0xf5, 0x21, 0x00


	//----- nvinfo : EIATTR_KPARAM_INFO
	.align		4
.L_41:
        /*0108*/ 	.byte	0x04, 0x17
        /*010a*/ 	.short	(.L_43 - .L_42)
.L_42:
        /*010c*/ 	.word	0x00000000
        /*0110*/ 	.short	0x0006
        /*0112*/ 	.short	0x0030
        /*0114*/ 	.byte	0x00, 0xf5, 0x21, 0x00


	//----- nvinfo : EIATTR_KPARAM_INFO
	.align		4
.L_43:
        /*0118*/ 	.byte	0x04, 0x17
        /*011a*/ 	.short	(.L_45 - .L_44)
.L_44:
        /*011c*/ 	.word	0x00000000
        /*0120*/ 	.short	0x0005
        /*0122*/ 	.short	0x0028
        /*0124*/ 	.byte	0x00, 0xf5, 0x21, 0x00


	//----- nvinfo : EIATTR_KPARAM_INFO
	.align		4
.L_45:
        /*0128*/ 	.byte	0x04, 0x17
        /*012a*/ 	.short	(.L_47 - .L_46)
.L_46:
        /*012c*/ 	.word	0x00000000
        /*0130*/ 	.short	0x0004
        /*0132*/ 	.short	0x0020
        /*0134*/ 	.byte	0x00, 0xf5, 0x21, 0x00


	//----- nvinfo : EIATTR_KPARAM_INFO
	.align		4
.L_47:
        /*0138*/ 	.byte	0x04, 0x17
        /*013a*/ 	.short	(.L_49 - .L_48)
.L_48:
        /*013c*/ 	.word	0x00000000
        /*0140*/ 	.short	0x0003
        /*0142*/ 	.short	0x0018
        /*0144*/ 	.byte	0x00, 0xf5, 0x21, 0x00


	//----- nvinfo : EIATTR_KPARAM_INFO
	.align		4
.L_49:
        /*0148*/ 	.byte	0x04, 0x17
        /*014a*/ 	.short	(.L_51 - .L_50)
.L_50:
        /*014c*/ 	.word	0x00000000
        /*0150*/ 	.short	0x0002
        /*0152*/ 	.short	0x0010
        /*0154*/ 	.byte	0x00, 0xf5, 0x21, 0x00


	//----- nvinfo : EIATTR_KPARAM_INFO
	.align		4
.L_51:
        /*0158*/ 	.byte	0x04, 0x17
        /*015a*/ 	.short	(.L_53 - .L_52)
.L_52:
        /*015c*/ 	.word	0x00000000
        /*0160*/ 	.short	0x0001
        /*0162*/ 	.short	0x0008
        /*0164*/ 	.byte	0x00, 0xf5, 0x21, 0x00


	//----- nvinfo : EIATTR_KPARAM_INFO
	.align		4
.L_53:
        /*0168*/ 	.byte	0x04, 0x17
        /*016a*/ 	.short	(.L_55 - .L_54)
.L_54:
        /*016c*/ 	.word	0x00000000
        /*0170*/ 	.short	0x0000
        /*0172*/ 	.short	0x0000
        /*0174*/ 	.byte	0x00, 0xf5, 0x21, 0x00


	//----- nvinfo : EIATTR_SPARSE_MMA_MASK
	.align		4
.L_55:
        /*0178*/ 	.byte	0x03, 0x50
        /*017a*/ 	.short	0x0000


	//----- nvinfo : EIATTR_MAXREG_COUNT
	.align		4
        /*017c*/ 	.byte	0x03, 0x1b
        /*017e*/ 	.short	0x00ff


	//----- nvinfo : EIATTR_MERCURY_ISA_VERSION
	.align		4
        /*0180*/ 	.byte	0x03, 0x5f
        /*0182*/ 	.short	0x0101


	//----- nvinfo : EIATTR_VRC_CTA_INIT_COUNT
	.align		4
        /*0184*/ 	.byte	0x02, 0x4a
	.zero		1
	.zero		1


	//----- nvinfo : EIATTR_EXIT_INSTR_OFFSETS
	.align		4
        /*0188*/ 	.byte	0x04, 0x1c
        /*018a*/ 	.short	(.L_57 - .L_56)


	//   ....[0]....
.L_56:
        /*018c*/ 	.word	0x00000070


	//   ....[1]....
        /*0190*/ 	.word	0x00003690


	//   ....[2]....
        /*0194*/ 	.word	0x00005940


	//----- nvinfo : EIATTR_CRS_STACK_SIZE
	.align		4
.L_57:
        /*0198*/ 	.byte	0x04, 0x1e
        /*019a*/ 	.short	(.L_59 - .L_58)
.L_58:
        /*019c*/ 	.word	0x00000000


	//----- nvinfo : EIATTR_CBANK_PARAM_SIZE
	.align		4
.L_59:
        /*01a0*/ 	.byte	0x03, 0x19
        /*01a2*/ 	.short	0x00a8


	//----- nvinfo : EIATTR_PARAM_CBANK
	.align		4
        /*01a4*/ 	.byte	0x04, 0x0a
        /*01a6*/ 	.short	(.L_61 - .L_60)
	.align		4
.L_60:
        /*01a8*/ 	.word	index@(.nv.constant0._Z14SpikeGeneratorPdS_S_S_S_S_S_S_S_S_S_ddPKdddiS1_S1_iiii)
        /*01ac*/ 	.short	0x0380
        /*01ae*/ 	.short	0x00a8


	//----- nvinfo : EIATTR_SW_WAR
	.align		4
.L_61:
        /*01b0*/ 	.byte	0x04, 0x36
        /*01b2*/ 	.short	(.L_63 - .L_62)
.L_62:
        /*01b4*/ 	.word	0x00000008
.L_63:


//--------------------- .nv.callgraph             --------------------------
	.section	.nv.callgraph,"",@"SHT_CUDA_CALLGRAPH"
	.align	4
	.sectionentsize	8
	.align		4
        /*0000*/ 	.word	0x00000000
	.align		4
        /*0004*/ 	.word	0xffffffff
	.align		4
        /*0008*/ 	.word	0x00000000
	.align		4
        /*000c*/ 	.word	0xfffffffe
	.align		4
        /*0010*/ 	.word	0x00000000
	.align		4
        /*0014*/ 	.word	0xfffffffd
	.align		4
        /*0018*/ 	.word	0x00000000
	.align		4
        /*001c*/ 	.word	0xfffffffc


//--------------------- .text._Z14SpikeGeneratorPdS_S_S_S_S_S_S_S_S_S_ddPKdddiS1_S1_iiii --------------------------
	.section	.text._Z14SpikeGeneratorPdS_S_S_S_S_S_S_S_S_S_ddPKdddiS1_S1_iiii,"ax",@progbits
	.align	128
        .global         _Z14SpikeGeneratorPdS_S_S_S_S_S_S_S_S_S_ddPKdddiS1_S1_iiii
        .type           _Z14SpikeGeneratorPdS_S_S_S_S_S_S_S_S_S_ddPKdddiS1_S1_iiii,@function
        .size           _Z14SpikeGeneratorPdS_S_S_S_S_S_S_S_S_S_ddPKdddiS1_S1_iiii,(.L_x_85 - _Z14SpikeGeneratorPdS_S_S_S_S_S_S_S_S_S_ddPKdddiS1_S1_iiii)
        .other          _Z14SpikeGeneratorPdS_S_S_S_S_S_S_S_S_S_ddPKdddiS1_S1_iiii,@"STO_CUDA_ENTRY STV_DEFAULT"
_Z14SpikeGeneratorPdS_S_S_S_S_S_S_S_S_S_ddPKdddiS1_S1_iiii:
.text._Z14SpikeGeneratorPdS_S_S_S_S_S_S_S_S_S_ddPKdddiS1_S1_iiii:
[----:B------:R-:W-:Y:S01]  /*0000*/  LDC R1, c[0x0][0x37c] ;  /* 0x0000df00ff017b82 */ /* 0x000fe20000000800 */
[----:B------:R-:W0:Y:S07]  /*0010*/  S2R R3, SR_TID.X ;  /* 0x0000000000037919 */ /* 0x000e2e0000002100 */
[----:B------:R-:W0:Y:S01]  /*0020*/  S2UR UR4, SR_CTAID.X ;  /* 0x00000000000479c3 */ /* 0x000e220000002500 */
[----:B------:R-:W1:Y:S07]  /*0030*/  LDCU UR5, c[0x0][0x424] ;  /* 0x00008480ff0577ac */ /* 0x000e6e0008000800 */
[----:B------:R-:W0:Y:S02]  /*0040*/  LDC R4, c[0x0][0x360] ;  /* 0x0000d800ff047b82 */ /* 0x000e240000000800 */
[----:B0-----:R-:W-:-:S05]  /*0050*/  IMAD R4, R4, UR4, R3 ;  /* 0x0000000404047c24 */ /* 0x001fca000f8e0203 */
[----:B-1----:R-:W-:-:S13]  /*0060*/  ISETP.GE.U32.AND P0, PT, R4, UR5, PT ;  /* 0x0000000504007c0c */ /* 0x002fda000bf06070 */
[----:B------:R-:W-:Y:S05]  /*0070*/  @P0 EXIT ;  /* 0x000000000000094d */ /* 0x000fea0003800000 */
[----:B------:R-:W0:Y:S01]  /*0080*/  LDC.64 R38, c[0x0][0x3e8] ;  /* 0x0000fa00ff267b82 */ /* 0x000e220000000a00 */
[----:B------:R-:W1:Y:S01]  /*0090*/  LDCU.64 UR8, c[0x0][0x358] ;  /* 0x00006b00ff0877ac */ /* 0x000e620008000a00 */
[----:B------:R-:W2:Y:S06]  /*00a0*/  LDCU UR7, c[0x0][0x400] ;  /* 0x00008000ff0777ac */ /* 0x000eac0008000800 */
[----:B------:R-:W3:Y:S01]  /*00b0*/  LDC.64 R36, c[0x0][0x408] ;  /* 0x00010200ff247b82 */ /* 0x000ee20000000a00 */
[----:B------:R-:W4:Y:S01]  /*00c0*/  LDCU UR4, c[0x0][0x418] ;  /* 0x00008300ff0477ac */ /* 0x000f220008000800 */
[----:B------:R-:W4:Y:S06]  /*00d0*/  LDCU UR5, c[0x0][0x420] ;  /* 0x00008400ff0577ac */ /* 0x000f2c0008000800 */
[----:B------:R-:W2:Y:S01]  /*00e0*/  LDC.64 R34, c[0x0][0x410] ;  /* 0x00010400ff227b82 */ /* 0x000ea20000000a00 */
[----:B------:R-:W0:Y:S02]  /*00f0*/  LDCU UR10, c[0x0][0x3dc] ;  /* 0x00007b80ff0a77ac */ /* 0x000e240008000800 */
[----:B0-----:R-:W-:-:S06]  /*0100*/  IMAD.WIDE.U32 R38, R4, 0x8, R38 ;  /* 0x0000000804267825 */ /* 0x001fcc00078e0026 */
[----:B-1----:R-:W5:Y:S01]  /*0110*/  LDG.E.64 R38, desc[UR8][R38.64] ;  /* 0x0000000826267981 */ /* 0x002f62000c1e1b00 */
[----:B---3--:R-:W-:-:S06]  /*0120*/  IMAD.WIDE.U32 R36, R4, 0x8, R36 ;  /* 0x0000000804247825 */ /* 0x008fcc00078e0024 */
[----:B------:R-:W5:Y:S01]  /*0130*/  LDG.E.64 R36, desc[UR8][R36.64] ;  /* 0x0000000824247981 */ /* 0x000f62000c1e1b00 */
[----:B--2---:R-:W-:-:S06]  /*0140*/  IMAD.WIDE.U32 R34, R4, 0x8, R34 ;  /* 0x0000000804227825 */ /* 0x004fcc00078e0022 */
[----:B------:R-:W5:Y:S01]  /*0150*/  LDG.E.64 R34, desc[UR8][R34.64] ;  /* 0x0000000822227981 */ /* 0x000f62000c1e1b00 */
[----:B------:R-:W-:-:S04]  /*0160*/  IMAD R5, R4, UR7, RZ ;  /* 0x0000000704057c24 */ /* 0x000fc8000f8e02ff */
[----:B------:R-:W-:-:S05]  /*0170*/  VIADD R6, R5, UR7 ;  /* 0x0000000705067c36 */ /* 0x000fca0008000000 */
[----:B------:R-:W-:Y:S01]  /*0180*/  ISETP.GE.U32.AND P0, PT, R5, R6, PT ;  /* 0x000000060500720c */ /* 0x000fe20003f06070 */
[C---:B----4-:R-:W-:Y:S01]  /*0190*/  IMAD R7, R4.reuse, UR4, RZ ;  /* 0x0000000404077c24 */ /* 0x050fe2000f8e02ff */
[----:B------:R-:W-:Y:S01]  /*01a0*/  BSSY.RECONVERGENT B1, `(.L_x_0) ;  /* 0x000023a000017945 */ /* 0x000fe20003800200 */
[----:B------:R-:W-:-:S10]  /*01b0*/  IMAD R13, R4, UR5, RZ ;  /* 0x00000005040d7c24 */ /* 0x000fd4000f8e02ff */
[----:B------:R-:W-:Y:S05]  /*01c0*/  @P0 BRA `(.L_x_1) ;  /* 0x0000002000dc0947 */ /* 0x000fea0003800000 */
[----:B------:R-:W-:Y:S01]  /*01d0*/  ULOP3.LUT UR4, UR7, 0x1, URZ, 0xc0, !UPT ;  /* 0x0000000107047892 */ /* 0x000fe2000f8ec0ff */
[----:B------:R-:W-:-:S03]  /*01e0*/  IMAD.MOV.U32 R3, RZ, RZ, R5 ;  /* 0x000000ffff037224 */ /* 0x000fc600078e0005 */
[----:B------:R-:W-:-:S09]  /*01f0*/  UISETP.NE.U32.AND UP0, UPT, UR4, 0x1, UPT ;  /* 0x000000010400788c */ /* 0x000fd2000bf05070 */
[----:B------:R-:W-:Y:S05]  /*0200*/  BRA.U UP0, `(.L_x_2) ;  /* 0x0000000500787547 */ /* 0x000fea000b800000 */
[----:B------:R-:W0:Y:S02]  /*0210*/  LDC.64 R8, c[0x0][0x3d0] ;  /* 0x0000f400ff087b82 */ /* 0x000e240000000a00 */
[----:B0-----:R-:W-:-:S06]  /*0220*/  IMAD.WIDE.U32 R8, R13, 0x8, R8 ;  /* 0x000000080d087825 */ /* 0x001fcc00078e0008 */
[----:B------:R-:W2:Y:S01]  /*0230*/  LDG.E.64 R8, desc[UR8][R8.64] ;  /* 0x0000000808087981 */ /* 0x000ea2000c1e1b00 */
[----:B------:R-:W-:Y:S01]  /*0240*/  BSSY.RECONVERGENT B0, `(.L_x_3) ;  /* 0x0000055000007945 */ /* 0x000fe20003800200 */
[----:B------:R-:W-:Y:S01]  /*0250*/  IMAD.MOV.U32 R23, RZ, RZ, -0x3ff ;  /* 0xfffffc01ff177424 */ /* 0x000fe200078e00ff */
[----:B--2---:R-:W-:Y:S01]  /*0260*/  ISETP.GT.AND P0, PT, R9, 0xfffff, PT ;  /* 0x000fffff0900780c */ /* 0x004fe20003f04270 */
[----:B------:R-:W-:Y:S01]  /*0270*/  IMAD.MOV.U32 R10, RZ, RZ, R8 ;  /* 0x000000ffff0a7224 */ /* 0x000fe200078e0008 */
[----:B------:R-:W-:Y:S01]  /*0280*/  MOV R0, R9 ;  /* 0x0000000900007202 */ /* 0x000fe20000000f00 */
[----:B------:R-:W-:-:S10]  /*0290*/  IMAD.MOV.U32 R11, RZ, RZ, R9 ;  /* 0x000000ffff0b7224 */ /* 0x000fd400078e0009 */
[----:B------:R-:W-:Y:S01]  /*02a0*/  @!P0 DMUL R10, R10, 1.80143985094819840000e+16 ;  /* 0x435000000a0a8828 */ /* 0x000fe20000000000 */
[----:B------:R-:W-:-:S09]  /*02b0*/  @!P0 IMAD.MOV.U32 R23, RZ, RZ, -0x435 ;  /* 0xfffffbcbff178424 */ /* 0x000fd200078e00ff */
[----:B------:R-:W-:-:S04]  /*02c0*/  @!P0 IMAD.MOV.U32 R0, RZ, RZ, R11 ;  /* 0x000000ffff008224 */ /* 0x000fc800078e000b */
[----:B------:R-:W-:-:S05]  /*02d0*/  VIADD R2, R0, 0xffffffff ;  /* 0xffffffff00027836 */ /* 0x000fca0000000000 */
[----:B------:R-:W-:Y:S02]  /*02e0*/  ISETP.GE.U32.AND P1, PT, R2, 0x7fefffff, PT ;  /* 0x7fefffff0200780c */ /* 0x000fe40003f26070 */
[----:B------:R-:W0:Y:S11]  /*02f0*/  LDC.64 R2, c[0x0][0x3b8] ;  /* 0x0000ee00ff027b82 */ /* 0x000e360000000a00 */
[----:B------:R-:W-:Y:S01]  /*0300*/  @P1 IMAD.MOV.U32 R14, RZ, RZ, 0x0 ;  /* 0x00000000ff0e1424 */ /* 0x000fe200078e00ff */
[----:B------:R-:W-:Y:S01]  /*0310*/  @P1 LOP3.LUT P2, RZ, R11, 0x7fffffff, RZ, 0xc0, !PT ;  /* 0x7fffffff0bff1812 */ /* 0x000fe2000784c0ff */
[----:B------:R-:W-:-:S06]  /*0320*/  @P1 IMAD.MOV.U32 R15, RZ, RZ, 0x7ff00000 ;  /* 0x7ff00000ff0f1424 */ /* 0x000fcc00078e00ff */
[----:B------:R-:W-:Y:S01]  /*0330*/  @P1 DFMA R14, R10, R14, +INF ;  /* 0x7ff000000a0e142b */ /* 0x000fe2000000000e */
[----:B------:R-:W-:Y:S01]  /*0340*/  MOV R11, R8 ;  /* 0x00000008000b7202 */ /* 0x000fe20000000f00 */
[----:B------:R-:W-:-:S08]  /*0350*/  @!P0 IMAD.MOV.U32 R11, RZ, RZ, R10 ;  /* 0x000000ffff0b8224 */ /* 0x000fd000078e000a */
[----:B------:R-:W-:Y:S02]  /*0360*/  @P1 FSEL R8, R14, RZ, P2 ;  /* 0x000000ff0e081208 */ /* 0x000fe40001000000 */
[----:B------:R-:W-:Y:S01]  /*0370*/  @P1 FSEL R9, R15, -QNAN , P2 ;  /* 0xfff000000f091808 */ /* 0x000fe20001000000 */
[----:B------:R-:W-:Y:S06]  /*0380*/  @P1 BRA `(.L_x_4) ;  /* 0x0000000400001947 */ /* 0x000fec0003800000 */
[----:B------:R-:W-:Y:S01]  /*0390*/  LOP3.LUT R8, R0, 0xfffff, RZ, 0xc0, !PT ;  /* 0x000fffff00087812 */ /* 0x000fe200078ec0ff */
[----:B------:R-:W-:Y:S01]  /*03a0*/  IMAD.MOV.U32 R10, RZ, RZ, RZ ;  /* 0x000000ffff0a7224 */ /* 0x000fe200078e00ff */
[----:B------:R-:W-:Y:S01]  /*03b0*/  UMOV UR4, 0x3ae80f1e ;  /* 0x3ae80f1e00047882 */ /* 0x000fe20000000000 */
[----:B------:R-:W-:Y:S01]  /*03c0*/  IMAD.MOV.U32 R20, RZ, RZ, -0x748574fc ;  /* 0x8b7a8b04ff147424 */ /* 0x000fe200078e00ff */
[----:B------:R-:W-:Y:S01]  /*03d0*/  LOP3.LUT R9, R8, 0x3ff00000, RZ, 0xfc, !PT ;  /* 0x3ff0000008097812 */ /* 0x000fe200078efcff */
[----:B------:R-:W-:Y:S01]  /*03e0*/  IMAD.MOV.U32 R8, RZ, RZ, R11 ;  /* 0x000000ffff087224 */ /* 0x000fe200078e000b */
[----:B------:R-:W-:Y:S01]  /*03f0*/  UMOV UR5, 0x3eb1380b ;  /* 0x3eb1380b00057882 */ /* 0x000fe20000000000 */
[----:B------:R-:W-:Y:S01]  /*0400*/  IMAD.MOV.U32 R21, RZ, RZ, 0x3ed0ee25 ;  /* 0x3ed0ee25ff157424 */ /* 0x000fe200078e00ff */
[----:B------:R-:W-:Y:S01]  /*0410*/  ISETP.GE.U32.AND P0, PT, R9, 0x3ff6a09f, PT ;  /* 0x3ff6a09f0900780c */ /* 0x000fe20003f06070 */
[----:B------:R-:W-:Y:S01]  /*0420*/  UMOV UR12, 0x80000000 ;  /* 0x80000000000c7882 */ /* 0x000fe20000000000 */
[----:B------:R-:W-:Y:S01]  /*0430*/  LEA.HI R23, R0, R23, RZ, 0xc ;  /* 0x0000001700177211 */ /* 0x000fe200078f60ff */
[----:B------:R-:W-:-:S10]  /*0440*/  UMOV UR13, 0x43300000 ;  /* 0x43300000000d7882 */ /* 0x000fd40000000000 */
[----:B------:R-:W-:Y:S02]  /*0450*/  @P0 IADD3 R11, PT, PT, R9, -0x100000, RZ ;  /* 0xfff00000090b0810 */ /* 0x000fe40007ffe0ff */
[----:B------:R-:W-:-:S03]  /*0460*/  @P0 IADD3 R23, PT, PT, R23, 0x1, RZ ;  /* 0x0000000117170810 */ /* 0x000fc60007ffe0ff */
[----:B------:R-:W-:Y:S01]  /*0470*/  @P0 IMAD.MOV.U32 R9, RZ, RZ, R11 ;  /* 0x000000ffff090224 */ /* 0x000fe200078e000b */
[----:B------:R-:W-:Y:S01]  /*0480*/  LOP3.LUT R22, R23, 0x80000000, RZ, 0x3c, !PT ;  /* 0x8000000017167812 */ /* 0x000fe200078e3cff */
[----:B------:R-:W-:-:S04]  /*0490*/  IMAD.MOV.U32 R23, RZ, RZ, 0x43300000 ;  /* 0x43300000ff177424 */ /* 0x000fc800078e00ff */
[C---:B------:R-:W-:Y:S02]  /*04a0*/  DADD R18, R8.reuse, 1 ;  /* 0x3ff0000008127429 */ /* 0x040fe40000000000 */
[----:B------:R-:W-:Y:S02]  /*04b0*/  DADD R16, R8, -1 ;  /* 0xbff0000008107429 */ /* 0x000fe40000000000 */
[----:B------:R-:W-:Y:S01]  /*04c0*/  DADD R22, R22, -UR12 ;  /* 0x8000000c16167e29 */ /* 0x000fe20008000000 */
[----:B------:R-:W-:Y:S01]  /*04d0*/  UMOV UR12, 0xfefa39ef ;  /* 0xfefa39ef000c7882 */ /* 0x000fe20000000000 */
[----:B------:R-:W1:Y:S01]  /*04e0*/  MUFU.RCP64H R11, R19 ;  /* 0x00000013000b7308 */ /* 0x000e620000001800 */
[----:B------:R-:W-:Y:S01]  /*04f0*/  UMOV UR13, 0x3fe62e42 ;  /* 0x3fe62e42000d7882 */ /* 0x000fe20000000000 */
[----:B-1----:R-:W-:-:S08]  /*0500*/  DFMA R14, -R18, R10, 1 ;  /* 0x3ff00000120e742b */ /* 0x002fd0000000010a */
[----:B------:R-:W-:-:S08]  /*0510*/  DFMA R14, R14, R14, R14 ;  /* 0x0000000e0e0e722b */ /* 0x000fd0000000000e */
[----:B------:R-:W-:-:S08]  /*0520*/  DFMA R10, R10, R14, R10 ;  /* 0x0000000e0a0a722b */ /* 0x000fd0000000000a */
[----:B------:R-:W-:-:S08]  /*0530*/  DMUL R8, R16, R10 ;  /* 0x0000000a10087228 */ /* 0x000fd00000000000 */
[----:B------:R-:W-:-:S08]  /*0540*/  DFMA R8, R16, R10, R8 ;  /* 0x0000000a1008722b */ /* 0x000fd00000000008 */
[----:B------:R-:W-:-:S08]  /*0550*/  DMUL R14, R8, R8 ;  /* 0x00000008080e7228 */ /* 0x000fd00000000000 */
[----:B------:R-:W-:Y:S01]  /*0560*/  DFMA R18, R14, UR4, R20 ;  /* 0x000000040e127c2b */ /* 0x000fe20008000014 */
[----:B------:R-:W-:Y:S01]  /*0570*/  UMOV UR4, 0x9f02676f ;  /* 0x9f02676f00047882 */ /* 0x000fe20000000000 */
[----:B------:R-:W-:Y:S01]  /*0580*/  UMOV UR5, 0x3ef3b266 ;  /* 0x3ef3b26600057882 */ /* 0x000fe20000000000 */
[----:B------:R-:W-:-:S05]  /*0590*/  DADD R20, R16, -R8 ;  /* 0x0000000010147229 */ /* 0x000fca0000000808 */
[----:B------:R-:W-:Y:S01]  /*05a0*/  DFMA R18, R14, R18, UR4 ;  /* 0x000000040e127e2b */ /* 0x000fe20008000012 */
[----:B------:R-:W-:Y:S01]  /*05b0*/  UMOV UR4, 0xa9ab0956 ;  /* 0xa9ab095600047882 */ /* 0x000fe20000000000 */
[----:B------:R-:W-:Y:S01]  /*05c0*/  UMOV UR5, 0x3f1745cb ;  /* 0x3f1745cb00057882 */ /* 0x000fe20000000000 */
[----:B------:R-:W-:-:S05]  /*05d0*/  DADD R20, R20, R20 ;  /* 0x0000000014147229 */ /* 0x000fca0000000014 */
[----:B------:R-:W-:Y:S01]  /*05e0*/  DFMA R18, R14, R18, UR4 ;  /* 0x000000040e127e2b */ /* 0x000fe20008000012 */
[----:B------:R-:W-:Y:S01]  /*05f0*/  UMOV UR4, 0x2d1b5154 ;  /* 0x2d1b515400047882 */ /* 0x000fe20000000000 */
[----:B------:R-:W-:Y:S01]  /*0600*/  UMOV UR5, 0x3f3c71c7 ;  /* 0x3f3c71c700057882 */ /* 0x000fe20000000000 */
[----:B------:R-:W-:Y:S02]  /*0610*/  DFMA R20, R16, -R8, R20 ;  /* 0x800000081014722b */ /* 0x000fe40000000014 */
[----:B------:R-:W-:-:S03]  /*0620*/  DFMA R16, R22, UR12, R8 ;  /* 0x0000000c16107c2b */ /* 0x000fc60008000008 */
[----:B------:R-:W-:Y:S01]  /*0630*/  DFMA R18, R14, R18, UR4 ;  /* 0x000000040e127e2b */ /* 0x000fe20008000012 */
[----:B------:R-:W-:Y:S01]  /*0640*/  UMOV UR4, 0x923be72d ;  /* 0x923be72d00047882 */ /* 0x000fe20000000000 */
[----:B------:R-:W-:Y:S01]  /*0650*/  UMOV UR5, 0x3f624924 ;  /* 0x3f62492400057882 */ /* 0x000fe20000000000 */
[----:B------:R-:W-:-:S05]  /*0660*/  DMUL R20, R10, R20 ;  /* 0x000000140a147228 */ /* 0x000fca0000000000 */
[----:B------:R-:W-:Y:S01]  /*0670*/  DFMA R18, R14, R18, UR4 ;  /* 0x000000040e127e2b */ /* 0x000fe20008000012 */
[----:B------:R-:W-:Y:S01]  /*0680*/  UMOV UR4, 0x9999a3c4 ;  /* 0x9999a3c400047882 */ /* 0x000fe20000000000 */
[----:B------:R-:W-:-:S06]  /*0690*/  UMOV UR5, 0x3f899999 ;  /* 0x3f89999900057882 */ /* 0x000fcc0000000000 */
[----:B------:R-:W-:Y:S01]  /*06a0*/  DFMA R18, R14, R18, UR4 ;  /* 0x000000040e127e2b */ /* 0x000fe20008000012 */
[----:B------:R-:W-:Y:S01]  /*06b0*/  UMOV UR4, 0x55555554 ;  /* 0x5555555400047882 */ /* 0x000fe20000000000 */
[----:B------:R-:W-:-:S06]  /*06c0*/  UMOV UR5, 0x3fb55555 ;  /* 0x3fb5555500057882 */ /* 0x000fcc0000000000 */
[----:B------:R-:W-:Y:S01]  /*06d0*/  DFMA R18, R14, R18, UR4 ;  /* 0x000000040e127e2b */ /* 0x000fe20008000012 */
[----:B------:R-:W-:Y:S01]  /*06e0*/  UMOV UR4, 0xfefa39ef ;  /* 0xfefa39ef00047882 */ /* 0x000fe20000000000 */
[----:B------:R-:W-:Y:S02]  /*06f0*/  UMOV UR5, 0x3fe62e42 ;  /* 0x3fe62e4200057882 */ /* 0x000fe40000000000 */
[----:B------:R-:W-:Y:S01]  /*0700*/  DFMA R24, R22, -UR4, R16 ;  /* 0x8000000416187c2b */ /* 0x000fe20008000010 */
[----:B------:R-:W-:Y:S01]  /*0710*/  UMOV UR4, 0x3b39803f ;  /* 0x3b39803f00047882 */ /* 0x000fe20000000000 */
[----:B------:R-:W-:Y:S02]  /*0720*/  UMOV UR5, 0x3c7abc9e ;  /* 0x3c7abc9e00057882 */ /* 0x000fe40000000000 */
[----:B------:R-:W-:-:S04]  /*0730*/  DMUL R18, R14, R18 ;  /* 0x000000120e127228 */ /* 0x000fc80000000000 */
[----:B------:R-:W-:-:S04]  /*0740*/  DADD R24, -R8, R24 ;  /* 0x0000000008187229 */ /* 0x000fc80000000118 */
[----:B------:R-:W-:-:S08]  /*0750*/  DFMA R18, R8, R18, R20 ;  /* 0x000000120812722b */ /* 0x000fd00000000014 */
[----:B------:R-:W-:-:S08]  /*0760*/  DADD R18, R18, -R24 ;  /* 0x0000000012127229 */ /* 0x000fd00000000818 */
[----:B------:R-:W-:-:S08]  /*0770*/  DFMA R18, R22, UR4, R18 ;  /* 0x0000000416127c2b */ /* 0x000fd00008000012 */
[----:B------:R-:W-:-:S11]  /*0780*/  DADD R8, R16, R18 ;  /* 0x0000000010087229 */ /* 0x000fd60000000012 */
.L_x_4:
[----:B------:R-:W-:Y:S05]  /*0790*/  BSYNC.RECONVERGENT B0 ;  /* 0x0000000000007941 */ /* 0x000fea0003800200 */
.L_x_3:
[----:B-----5:R-:W-:Y:S01]  /*07a0*/  DMUL R8, R38, -R8 ;  /* 0x8000000826087228 */ /* 0x020fe20000000000 */
[----:B0-----:R-:W-:-:S04]  /*07b0*/  IMAD.WIDE.U32 R10, R5, 0x8, R2 ;  /* 0x00000008050a7825 */ /* 0x001fc800078e0002 */
[----:B------:R-:W-:Y:S02]  /*07c0*/  VIADD R13, R13, 0x1 ;  /* 0x000000010d0d7836 */ /* 0x000fe40000000000 */
[----:B------:R0:W-:Y:S01]  /*07d0*/  STG.E.64 desc[UR8][R10.64], R8 ;  /* 0x000000080a007986 */ /* 0x0001e2000c101b08 */
[----:B------:R-:W-:-:S07]  /*07e0*/  VIADD R3, R5, 0x1 ;  /* 0x0000000105037836 */ /* 0x000fce0000000000 */
.L_x_2:
[----:B------:R-:W-:-:S09]  /*07f0*/  UISETP.NE.AND UP0, UPT, UR7, 0x1, UPT ;  /* 0x000000010700788c */ /* 0x000fd2000bf05270 */
[----:B------:R-:W-:Y:S05]  /*0800*/  BRA.U !UP0, `(.L_x_5) ;  /* 0x0000000908ec7547 */ /* 0x000fea000b800000 */
[----:B------:R-:W-:Y:S01]  /*0810*/  BSSY.RECONVERGENT B0, `(.L_x_5) ;  /* 0x00000ba000007945 */ /* 0x000fe20003800200 */
.L_x_11:
[----:B01----:R-:W0:Y:S02]  /*0820*/  LDC.64 R8, c[0x0][0x3d0] ;  /* 0x0000f400ff087b82 */ /* 0x003e240000000a00 */
        /* <DEDUP_REMOVED lines=9> */
[----:B------:R-:W-:-:S09]  /*08c0*/  @!P0 MOV R25, 0xfffffbcb ;  /* 0xfffffbcb00198802 */ /* 0x000fd20000000f00 */
[----:B------:R-:W-:Y:S02]  /*08d0*/  @!P0 IMAD.MOV.U32 R0, RZ, RZ, R15 ;  /* 0x000000ffff008224 */ /* 0x000fe400078e000f */
[----:B------:R-:W-:Y:S02]  /*08e0*/  @!P0 IMAD.MOV.U32 R10, RZ, RZ, R14 ;  /* 0x000000ffff0a8224 */ /* 0x000fe400078e000e */
[----:B------:R-:W-:-:S05]  /*08f0*/  VIADD R2, R0, 0xffffffff ;  /* 0xffffffff00027836 */ /* 0x000fca0000000000 */
[----:B------:R-:W-:-:S13]  /*0900*/  ISETP.GT.U32.AND P1, PT, R2, 0x7feffffe, PT ;  /* 0x7feffffe0200780c */ /* 0x000fda0003f24070 */
[----:B------:R-:W-:Y:S05]  /*0910*/  @P1 BRA `(.L_x_7) ;  /* 0x0000000400041947 */ /* 0x000fea0003800000 */
[----:B------:R-:W-:Y:S01]  /*0920*/  LOP3.LUT R2, R0, 0xfffff, RZ, 0xc0, !PT ;  /* 0x000fffff00027812 */ /* 0x000fe200078ec0ff */
[----:B------:R-:W-:Y:S01]  /*0930*/  IMAD.MOV.U32 R18, RZ, RZ, R10 ;  /* 0x000000ffff127224 */ /* 0x000fe200078e000a */
[----:B------:R-:W-:Y:S01]  /*0940*/  MOV R14, RZ ;  /* 0x000000ff000e7202 */ /* 0x000fe20000000f00 */
[----:B------:R-:W-:Y:S01]  /*0950*/  IMAD.MOV.U32 R22, RZ, RZ, -0x748574fc ;  /* 0x8b7a8b04ff167424 */ /* 0x000fe200078e00ff */
[----:B------:R-:W-:Y:S01]  /*0960*/  LOP3.LUT R19, R2, 0x3ff00000, RZ, 0xfc, !PT ;  /* 0x3ff0000002137812 */ /* 0x000fe200078efcff */
[----:B------:R-:W-:Y:S01]  /*0970*/  IMAD.MOV.U32 R23, RZ, RZ, 0x3ed0ee25 ;  /* 0x3ed0ee25ff177424 */ /* 0x000fe200078e00ff */
[----:B------:R-:W-:Y:S01]  /*0980*/  UMOV UR4, 0x3ae80f1e ;  /* 0x3ae80f1e00047882 */ /* 0x000fe20000000000 */
[----:B------:R-:W-:Y:S01]  /*0990*/  UMOV UR5, 0x3eb1380b ;  /* 0x3eb1380b00057882 */ /* 0x000fe20000000000 */
[----:B------:R-:W-:Y:S01]  /*09a0*/  ISETP.GE.U32.AND P0, PT, R19, 0x3ff6a09f, PT ;  /* 0x3ff6a09f1300780c */ /* 0x000fe20003f06070 */
[----:B------:R-:W-:Y:S01]  /*09b0*/  UMOV UR12, 0x80000000 ;  /* 0x80000000000c7882 */ /* 0x000fe20000000000 */
[----:B------:R-:W-:Y:S01]  /*09c0*/  LEA.HI R25, R0, R25, RZ, 0xc ;  /* 0x0000001900197211 */ /* 0x000fe200078f60ff */
[----:B------:R-:W-:-:S10]  /*09d0*/  UMOV UR13, 0x43300000 ;  /* 0x43300000000d7882 */ /* 0x000fd40000000000 */
[----:B------:R-:W-:Y:S02]  /*09e0*/  @P0 VIADD R11, R19, 0xfff00000 ;  /* 0xfff00000130b0836 */ /* 0x000fe40000000000 */
[----:B------:R-:W-:Y:S02]  /*09f0*/  @P0 VIADD R25, R25, 0x1 ;  /* 0x0000000119190836 */ /* 0x000fe40000000000 */
[----:B------:R-:W-:-:S03]  /*0a00*/  @P0 IMAD.MOV.U32 R19, RZ, RZ, R11 ;  /* 0x000000ffff130224 */ /* 0x000fc600078e000b */
[----:B------:R-:W-:Y:S01]  /*0a10*/  LOP3.LUT R24, R25, 0x80000000, RZ, 0x3c, !PT ;  /* 0x8000000019187812 */ /* 0x000fe200078e3cff */
[----:B------:R-:W-:Y:S02]  /*0a20*/  IMAD.MOV.U32 R25, RZ, RZ, 0x43300000 ;  /* 0x43300000ff197424 */ /* 0x000fe400078e00ff */
[C---:B------:R-:W-:Y:S02]  /*0a30*/  DADD R20, R18.reuse, 1 ;  /* 0x3ff0000012147429 */ /* 0x040fe40000000000 */
[----:B------:R-:W-:Y:S02]  /*0a40*/  DADD R18, R18, -1 ;  /* 0xbff0000012127429 */ /* 0x000fe40000000000 */
[----:B------:R-:W-:Y:S01]  /*0a50*/  DADD R24, R24, -UR12 ;  /* 0x8000000c18187e29 */ /* 0x000fe20008000000 */
[----:B------:R-:W-:Y:S01]  /*0a60*/  UMOV UR12, 0xfefa39ef ;  /* 0xfefa39ef000c7882 */ /* 0x000fe20000000000 */
[----:B------:R-:W0:Y:S01]  /*0a70*/  MUFU.RCP64H R15, R21 ;  /* 0x00000015000f7308 */ /* 0x000e220000001800 */
[----:B------:R-:W-:Y:S01]  /*0a80*/  UMOV UR13, 0x3fe62e42 ;  /* 0x3fe62e42000d7882 */ /* 0x000fe20000000000 */
[----:B0-----:R-:W-:-:S08]  /*0a90*/  DFMA R10, -R20, R14, 1 ;  /* 0x3ff00000140a742b */ /* 0x001fd0000000010e */
        /* <DEDUP_REMOVED lines=39> */
[----:B------:R-:W-:Y:S01]  /*0d10*/  DADD R18, R18, R20 ;  /* 0x0000000012127229 */ /* 0x000fe20000000014 */
[----:B------:R-:W-:Y:S10]  /*0d20*/  BRA `(.L_x_8) ;  /* 0x0000000000187947 */ /* 0x000ff40003800000 */
.L_x_7:
[----:B------:R-:W-:Y:S01]  /*0d30*/  MOV R10, 0x0 ;  /* 0x00000000000a7802 */ /* 0x000fe20000000f00 */
[----:B------:R-:W-:Y:S01]  /*0d40*/  IMAD.MOV.U32 R11, RZ, RZ, 0x7ff00000 ;  /* 0x7ff00000ff0b7424 */ /* 0x000fe200078e00ff */
[----:B------:R-:W-:-:S05]  /*0d50*/  LOP3.LUT P0, RZ, R15, 0x7fffffff, RZ, 0xc0, !PT ;  /* 0x7fffffff0fff7812 */ /* 0x000fca000780c0ff */
[----:B------:R-:W-:-:S10]  /*0d60*/  DFMA R10, R14, R10, +INF ;  /* 0x7ff000000e0a742b */ /* 0x000fd4000000000a */
[----:B------:R-:W-:Y:S02]  /*0d70*/  FSEL R18, R10, RZ, P0 ;  /* 0x000000ff0a127208 */ /* 0x000fe40000000000 */
[----:B------:R-:W-:-:S07]  /*0d80*/  FSEL R19, R11, -QNAN , P0 ;  /* 0xfff000000b137808 */ /* 0x000fce0000000000 */
.L_x_8:
[----:B------:R-:W-:Y:S05]  /*0d90*/  BSYNC.RECONVERGENT B2 ;  /* 0x0000000000027941 */ /* 0x000fea0003800200 */
.L_x_6:
[----:B------:R-:W0:Y:S01]  /*0da0*/  LDC.64 R10, c[0x0][0x3b8] ;  /* 0x0000ee00ff0a7b82 */ /* 0x000e220000000a00 */
[----:B------:R-:W-:Y:S01]  /*0db0*/  VIADD R15, R13, 0x1 ;  /* 0x000000010d0f7836 */ /* 0x000fe20000000000 */
[----:B-----5:R-:W-:-:S03]  /*0dc0*/  DMUL R18, R38, -R18 ;  /* 0x8000001226127228 */ /* 0x020fc60000000000 */
[----:B------:R-:W-:-:S04]  /*0dd0*/  IMAD.WIDE.U32 R8, R15, 0x8, R8 ;  /* 0x000000080f087825 */ /* 0x000fc800078e0008 */
[----:B0-----:R-:W-:-:S05]  /*0de0*/  IMAD.WIDE.U32 R10, R3, 0x8, R10 ;  /* 0x00000008030a7825 */ /* 0x001fca00078e000a */
[----:B------:R0:W-:Y:S04]  /*0df0*/  STG.E.64 desc[UR8][R10.64], R18 ;  /* 0x000000120a007986 */ /* 0x0001e8000c101b08 */
[----:B------:R-:W2:Y:S01]  /*0e00*/  LDG.E.64 R8, desc[UR8][R8.64] ;  /* 0x0000000808087981 */ /* 0x000ea2000c1e1b00 */
[----:B------:R-:W-:Y:S01]  /*0e10*/  BSSY.RECONVERGENT B2, `(.L_x_9) ;  /* 0x0000054000027945 */ /* 0x000fe20003800200 */
[----:B------:R-:W-:Y:S02]  /*0e20*/  IMAD.MOV.U32 R25, RZ, RZ, -0x3ff ;  /* 0xfffffc01ff197424 */ /* 0x000fe400078e00ff */
[----:B------:R-:W-:Y:S01]  /*0e30*/  VIADD R13, R13, 0x2 ;  /* 0x000000020d0d7836 */ /* 0x000fe20000000000 */
[----:B--2---:R-:W-:Y:S01]  /*0e40*/  ISETP.GT.AND P0, PT, R9, 0xfffff, PT ;  /* 0x000fffff0900780c */ /* 0x004fe20003f04270 */
[----:B------:R-:W-:Y:S01]  /*0e50*/  IMAD.MOV.U32 R14, RZ, RZ, R8 ;  /* 0x000000ffff0e7224 */ /* 0x000fe200078e0008 */
[----:B------:R-:W-:Y:S01]  /*0e60*/  MOV R0, R9 ;  /* 0x0000000900007202 */ /* 0x000fe20000000f00 */
[----:B------:R-:W-:Y:S01]  /*0e70*/  IMAD.MOV.U32 R15, RZ, RZ, R9 ;  /* 0x000000ffff0f7224 */ /* 0x000fe200078e0009 */
[----:B0-----:R-:W-:-:S09]  /*0e80*/  MOV R18, R8 ;  /* 0x0000000800127202 */ /* 0x001fd20000000f00 */
[----:B------:R-:W-:Y:S01]  /*0e90*/  @!P0 DMUL R14, R14, 1.80143985094819840000e+16 ;  /* 0x435000000e0e8828 */ /* 0x000fe20000000000 */
[----:B------:R-:W-:-:S09]  /*0ea0*/  @!P0 IMAD.MOV.U32 R25, RZ, RZ, -0x435 ;  /* 0xfffffbcbff198424 */ /* 0x000fd200078e00ff */
[----:B------:R-:W-:Y:S02]  /*0eb0*/  @!P0 IMAD.MOV.U32 R0, RZ, RZ, R15 ;  /* 0x000000ffff008224 */ /* 0x000fe400078e000f */
[----:B------:R-:W-:Y:S02]  /*0ec0*/  @!P0 IMAD.MOV.U32 R18, RZ, RZ, R14 ;  /* 0x000000ffff128224 */ /* 0x000fe400078e000e */
[----:B------:R-:W-:-:S05]  /*0ed0*/  VIADD R2, R0, 0xffffffff ;  /* 0xffffffff00027836 */ /* 0x000fca0000000000 */
[----:B------:R-:W-:-:S13]  /*0ee0*/  ISETP.GE.U32.AND P1, PT, R2, 0x7fefffff, PT ;  /* 0x7fefffff0200780c */ /* 0x000fda0003f26070 */
[----:B------:R-:W-:Y:S01]  /*0ef0*/  @P1 IMAD.MOV.U32 R16, RZ, RZ, 0x0 ;  /* 0x00000000ff101424 */ /* 0x000fe200078e00ff */
[----:B------:R-:W-:Y:S01]  /*0f00*/  @P1 LOP3.LUT P2, RZ, R15, 0x7fffffff, RZ, 0xc0, !PT ;  /* 0x7fffffff0fff1812 */ /* 0x000fe2000784c0ff */
[----:B------:R-:W-:-:S06]  /*0f10*/  @P1 IMAD.MOV.U32 R17, RZ, RZ, 0x7ff00000 ;  /* 0x7ff00000ff111424 */ /* 0x000fcc00078e00ff */
[----:B------:R-:W-:-:S10]  /*0f20*/  @P1 DFMA R16, R14, R16, +INF ;  /* 0x7ff000000e10142b */ /* 0x000fd40000000010 */
        /* <DEDUP_REMOVED lines=8> */
[----:B------:R-:W-:Y:S01]  /*0fb0*/  IMAD.MOV.U32 R23, RZ, RZ, 0x3ed0ee25 ;  /* 0x3ed0ee25ff177424 */ /* 0x000fe200078e00ff */
[----:B------:R-:W-:Y:S01]  /*0fc0*/  UMOV UR5, 0x3eb1380b ;  /* 0x3eb1380b00057882 */ /* 0x000fe20000000000 */
[----:B------:R-:W-:Y:S01]  /*0fd0*/  LEA.HI R25, R0, R25, RZ, 0xc ;  /* 0x0000001900197211 */ /* 0x000fe200078f60ff */
[----:B------:R-:W-:Y:S01]  /*0fe0*/  UMOV UR12, 0x80000000 ;  /* 0x80000000000c7882 */ /* 0x000fe20000000000 */
[----:B------:R-:W-:Y:S01]  /*0ff0*/  ISETP.GE.U32.AND P0, PT, R19, 0x3ff6a09f, PT ;  /* 0x3ff6a09f1300780c */ /* 0x000fe20003f06070 */
[----:B------:R-:W-:-:S12]  /*1000*/  UMOV UR13, 0x43300000 ;  /* 0x43300000000d7882 */ /* 0x000fd80000000000 */
        /* <DEDUP_REMOVED lines=52> */
.L_x_10:
[----:B------:R-:W-:Y:S05]  /*1350*/  BSYNC.RECONVERGENT B2 ;  /* 0x0000000000027941 */ /* 0x000fea0003800200 */
.L_x_9:
[----:B------:R-:W-:Y:S01]  /*1360*/  DMUL R8, R38, -R8 ;  /* 0x8000000826087228 */ /* 0x000fe20000000000 */
[----:B------:R-:W-:-:S05]  /*1370*/  VIADD R3, R3, 0x2 ;  /* 0x0000000203037836 */ /* 0x000fca0000000000 */
[----:B------:R-:W-:Y:S01]  /*1380*/  ISETP.NE.AND P0, PT, R3, R6, PT ;  /* 0x000000060300720c */ /* 0x000fe20003f05270 */
[----:B------:R1:W-:-:S12]  /*1390*/  STG.E.64 desc[UR8][R10.64+0x8], R8 ;  /* 0x000008080a007986 */ /* 0x0003d8000c101b08 */
[----:B------:R-:W-:Y:S05]  /*13a0*/  @P0 BRA `(.L_x_11) ;  /* 0xfffffff4001c0947 */ /* 0x000fea000383ffff */
[----:B------:R-:W-:Y:S05]  /*13b0*/  BSYNC.RECONVERGENT B0 ;  /* 0x0000000000007941 */ /* 0x000fea0003800200 */
.L_x_5:
[----:B------:R-:W-:-:S13]  /*13c0*/  ISETP.GE.U32.AND P0, PT, R5, R6, PT ;  /* 0x000000060500720c */ /* 0x000fda0003f06070 */
[----:B------:R-:W-:Y:S05]  /*13d0*/  @P0 BRA `(.L_x_1) ;  /* 0x0000001000580947 */ /* 0x000fea0003800000 */
[----:B------:R-:W2:Y:S01]  /*13e0*/  LDCU UR4, c[0x0][0x418] ;  /* 0x00008300ff0477ac */ /* 0x000ea20008000800 */
[----:B01----:R-:W0:Y:S01]  /*13f0*/  LDC.64 R8, c[0x0][0x3c8] ;  /* 0x0000f200ff087b82 */ /* 0x003e220000000a00 */
[----:B------:R-:W-:Y:S01]  /*1400*/  IMAD.MOV.U32 R14, RZ, RZ, R13 ;  /* 0x000000ffff0e7224 */ /* 0x000fe200078e000d */
[----:B------:R-:W1:Y:S01]  /*1410*/  LDCU UR5, c[0x0][0x400] ;  /* 0x00008000ff0577ac */ /* 0x000e620008000800 */
[----:B------:R-:W-:Y:S01]  /*1420*/  IMAD.MOV.U32 R15, RZ, RZ, R5 ;  /* 0x000000ffff0f7224 */ /* 0x000fe200078e0005 */
[----:B--2---:R-:W-:Y:S01]  /*1430*/  UIADD3 UR4, UPT, UPT, -UR4, URZ, URZ ;  /* 0x000000ff04047290 */ /* 0x004fe2000fffe1ff */
[----:B-1----:R-:W1:Y:S01]  /*1440*/  I2F.F64 R10, UR5 ;  /* 0x00000005000a7d12 */ /* 0x002e620008201c00 */
[----:B0-----:R-:W-:-:S07]  /*1450*/  IMAD.WIDE.U32 R8, R7, 0x8, R8 ;  /* 0x0000000807087825 */ /* 0x001fce00078e0008 */
[----:B-1----:R-:W0:Y:S03]  /*1460*/  I2F.F64 R16, UR4 ;  /* 0x0000000400107d12 */ /* 0x002e260008201c00 */
.L_x_26:
[----:B------:R-:W2:Y:S01]  /*1470*/  LDG.E.64 R2, desc[UR8][R8.64] ;  /* 0x0000000808027981 */ /* 0x000ea2000c1e1b00 */
[----:B------:R-:W-:Y:S01]  /*1480*/  UMOV UR4, 0x9999999a ;  /* 0x9999999a00047882 */ /* 0x000fe20000000000 */
[----:B------:R-:W-:Y:S01]  /*1490*/  UMOV UR5, 0x3fb99999 ;  /* 0x3fb9999900057882 */ /* 0x000fe20000000000 */
[----:B------:R-:W-:Y:S01]  /*14a0*/  BSSY.RECONVERGENT B2, `(.L_x_12) ;  /* 0x000001a000027945 */ /* 0x000fe20003800200 */
[----:B------:R-:W-:Y:S02]  /*14b0*/  UMOV UR6, UR5 ;  /* 0x0000000500067c82 */ /* 0x000fe40008000000 */
[----:B------:R-:W-:Y:S01]  /*14c0*/  IMAD.U32 R12, RZ, RZ, UR6 ;  /* 0x00000006ff0c7e24 */ /* 0x000fe2000f8e00ff */
[----:B--2---:R-:W-:Y:S01]  /*14d0*/  DSETP.MAX.AND P0, P1, R2, UR4, PT ;  /* 0x0000000402007e2a */ /* 0x004fe2000b90f000 */
[----:B------:R-:W-:-:S05]  /*14e0*/  MOV R0, R3 ;  /* 0x0000000300007202 */ /* 0x000fca0000000f00 */
[----:B------:R-:W-:Y:S02]  /*14f0*/  FSEL R43, R0, UR6, P0 ;  /* 0x00000006002b7c08 */ /* 0x000fe40008000000 */
[----:B------:R-:W-:Y:S01]  /*1500*/  SEL R42, R2, UR4, P0 ;  /* 0x00000004022a7c07 */ /* 0x000fe20008000000 */
[----:B------:R-:W-:-:S05]  /*1510*/  IMAD.MOV.U32 R2, RZ, RZ, 0x1 ;  /* 0x00000001ff027424 */ /* 0x000fca00078e00ff */
[----:B------:R-:W-:Y:S02]  /*1520*/  @P1 LOP3.LUT R43, R12, 0x80000, RZ, 0xfc, !PT ;  /* 0x000800000c2b1812 */ /* 0x000fe400078efcff */
[----:B------:R-:W-:Y:S02]  /*1530*/  FSETP.GEU.AND P1, PT, |R11|, 6.5827683646048100446e-37, PT ;  /* 0x036000000b00780b */ /* 0x000fe40003f2e200 */
[----:B------:R-:W1:Y:S02]  /*1540*/  MUFU.RCP64H R3, R43 ;  /* 0x0000002b00037308 */ /* 0x000e640000001800 */
[----:B-1----:R-:W-:-:S08]  /*1550*/  DFMA R12, -R42, R2, 1 ;  /* 0x3ff000002a0c742b */ /* 0x002fd00000000102 */
[----:B------:R-:W-:-:S08]  /*1560*/  DFMA R12, R12, R12, R12 ;  /* 0x0000000c0c0c722b */ /* 0x000fd0000000000c */
[----:B------:R-:W-:-:S08]  /*1570*/  DFMA R12, R2, R12, R2 ;  /* 0x0000000c020c722b */ /* 0x000fd00000000002 */
[----:B------:R-:W-:-:S08]  /*1580*/  DFMA R2, -R42, R12, 1 ;  /* 0x3ff000002a02742b */ /* 0x000fd0000000010c */
[----:B------:R-:W-:-:S08]  /*1590*/  DFMA R2, R12, R2, R12 ;  /* 0x000000020c02722b */ /* 0x000fd0000000000c */
[----:B0-----:R-:W-:-:S08]  /*15a0*/  DMUL R56, R10, R2 ;  /* 0x000000020a387228 */ /* 0x001fd00000000000 */
[----:B------:R-:W-:-:S08]  /*15b0*/  DFMA R12, -R42, R56, R10 ;  /* 0x000000382a0c722b */ /* 0x000fd0000000010a */
[----:B------:R-:W-:-:S10]  /*15c0*/  DFMA R56, R2, R12, R56 ;  /* 0x0000000c0238722b */ /* 0x000fd40000000038 */
[----:B------:R-:W-:-:S05]  /*15d0*/  FFMA R0, RZ, R43, R57 ;  /* 0x0000002bff007223 */ /* 0x000fca0000000039 */
[----:B------:R-:W-:-:S13]  /*15e0*/  FSETP.GT.AND P0, PT, |R0|, 1.469367938527859385e-39, PT ;  /* 0x001000000000780b */ /* 0x000fda0003f04200 */
[----:B------:R-:W-:Y:S05]  /*15f0*/  @P0 BRA P1, `(.L_x_13) ;  /* 0x0000000000100947 */ /* 0x000fea0000800000 */
[----:B------:R-:W-:Y:S01]  /*1600*/  IMAD.MOV.U32 R44, RZ, RZ, R10 ;  /* 0x000000ffff2c7224 */ /* 0x000fe200078e000a */
[----:B------:R-:W-:Y:S02]  /*1610*/  MOV R45, R11 ;  /* 0x0000000b002d7202 */ /* 0x000fe40000000f00 */
[----:B------:R-:W-:-:S07]  /*1620*/  MOV R0, 0x1640 ;  /* 0x0000164000007802 */ /* 0x000fce0000000f00 */
[----:B0----5:R-:W-:Y:S05]  /*1630*/  CALL.REL.NOINC `($__internal_0_$__cuda_sm20_div_rn_f64_full) ;  /* 0x0000004000c47944 */ /* 0x021fea0003c00000 */
.L_x_13:
[----:B------:R-:W-:Y:S05]  /*1640*/  BSYNC.RECONVERGENT B2 ;  /* 0x0000000000027941 */ /* 0x000fea0003800200 */
.L_x_12:
[----:B------:R-:W1:Y:S02]  /*1650*/  LDC.64 R12, c[0x0][0x3d0] ;  /* 0x0000f400ff0c7b82 */ /* 0x000e640000000a00 */
[----:B-1----:R-:W-:-:S05]  /*1660*/  IMAD.WIDE.U32 R12, R14, 0x8, R12 ;  /* 0x000000080e0c7825 */ /* 0x002fca00078e000c */
[----:B------:R1:W2:Y:S01]  /*1670*/  LDG.E.64 R26, desc[UR8][R12.64] ;  /* 0x000000080c1a7981 */ /* 0x0002a2000c1e1b00 */
[----:B------:R-:W-:Y:S01]  /*1680*/  BSSY.RECONVERGENT B0, `(.L_x_14) ;  /* 0x0000055000007945 */ /* 0x000fe20003800200 */
[----:B------:R-:W-:Y:S02]  /*1690*/  IMAD.MOV.U32 R0, RZ, RZ, -0x3ff ;  /* 0xfffffc01ff007424 */ /* 0x000fe400078e00ff */
[----:B-1----:R-:W-:Y:S01]  /*16a0*/  VIADD R13, R14, 0x1 ;  /* 0x000000010e0d7836 */ /* 0x002fe20000000000 */
[----:B--2---:R-:W-:Y:S01]  /*16b0*/  ISETP.GT.AND P0, PT, R27, 0xfffff, PT ;  /* 0x000fffff1b00780c */ /* 0x004fe20003f04270 */
[----:B------:R-:W-:Y:S02]  /*16c0*/  IMAD.MOV.U32 R18, RZ, RZ, R26 ;  /* 0x000000ffff127224 */ /* 0x000fe400078e001a */
[----:B------:R-:W-:-:S10]  /*16d0*/  IMAD.MOV.U32 R19, RZ, RZ, R27 ;  /* 0x000000ffff137224 */ /* 0x000fd400078e001b */
[----:B------:R-:W-:Y:S01]  /*16e0*/  @!P0 DMUL R18, R18, 1.80143985094819840000e+16 ;  /* 0x4350000012128828 */ /* 0x000fe20000000000 */
[----:B------:R-:W-:-:S09]  /*16f0*/  @!P0 IMAD.MOV.U32 R0, RZ, RZ, -0x435 ;  /* 0xfffffbcbff008424 */ /* 0x000fd200078e00ff */
[----:B------:R-:W-:Y:S01]  /*1700*/  @!P0 IMAD.MOV.U32 R27, RZ, RZ, R19 ;  /* 0x000000ffff1b8224 */ /* 0x000fe200078e0013 */
[----:B------:R-:W-:-:S04]  /*1710*/  @!P0 MOV R26, R18 ;  /* 0x00000012001a8202 */ /* 0x000fc80000000f00 */
[----:B------:R-:W-:-:S04]  /*1720*/  IADD3 R2, PT, PT, R27, -0x1, RZ ;  /* 0xffffffff1b027810 */ /* 0x000fc80007ffe0ff */
[----:B------:R-:W-:Y:S01]  /*1730*/  ISETP.GT.U32.AND P1, PT, R2, 0x7feffffe, PT ;  /* 0x7feffffe0200780c */ /* 0x000fe20003f24070 */
[----:B-----5:R-:W-:-:S12]  /*1740*/  DADD R2, R38, R56 ;  /* 0x0000000026027229 */ /* 0x020fd80000000038 */
        /* <DEDUP_REMOVED lines=12> */
[----:B------:R-:W-:Y:S01]  /*1810*/  UMOV UR13, 0x43300000 ;  /* 0x43300000000d7882 */ /* 0x000fe20000000000 */
[----:B------:R-:W-:-:S09]  /*1820*/  MOV R33, 0x43300000 ;  /* 0x4330000000217802 */ /* 0x000fd20000000f00 */
[----:B------:R-:W-:Y:S02]  /*1830*/  @P0 VIADD R21, R19, 0xfff00000 ;  /* 0xfff0000013150836 */ /* 0x000fe40000000000 */
[----:B------:R-:W-:Y:S02]  /*1840*/  @P0 VIADD R0, R0, 0x1 ;  /* 0x0000000100000836 */ /* 0x000fe40000000000 */
[----:B------:R-:W-:-:S03]  /*1850*/  @P0 IMAD.MOV.U32 R19, RZ, RZ, R21 ;  /* 0x000000ffff130224 */ /* 0x000fc600078e0015 */
[----:B------:R-:W-:-:S03]  /*1860*/  LOP3.LUT R32, R0, 0x80000000, RZ, 0x3c, !PT ;  /* 0x8000000000207812 */ /* 0x000fc600078e3cff */
[C---:B------:R-:W-:Y:S02]  /*1870*/  DADD R28, R18.reuse, 1 ;  /* 0x3ff00000121c7429 */ /* 0x040fe40000000000 */
[----:B------:R-:W-:-:S04]  /*1880*/  DADD R18, R18, -1 ;  /* 0xbff0000012127429 */ /* 0x000fc80000000000 */
[----:B------:R-:W1:Y:S02]  /*1890*/  MUFU.RCP64H R21, R29 ;  /* 0x0000001d00157308 */ /* 0x000e640000001800 */
[----:B-1----:R-:W-:-:S08]  /*18a0*/  DFMA R22, -R28, R20, 1 ;  /* 0x3ff000001c16742b */ /* 0x002fd00000000114 */
[----:B------:R-:W-:-:S08]  /*18b0*/  DFMA R22, R22, R22, R22 ;  /* 0x000000161616722b */ /* 0x000fd00000000016 */
[----:B------:R-:W-:-:S08]  /*18c0*/  DFMA R20, R20, R22, R20 ;  /* 0x000000161414722b */ /* 0x000fd00000000014 */
[----:B------:R-:W-:-:S08]  /*18d0*/  DMUL R22, R18, R20 ;  /* 0x0000001412167228 */ /* 0x000fd00000000000 */
[----:B------:R-:W-:-:S08]  /*18e0*/  DFMA R22, R18, R20, R22 ;  /* 0x000000141216722b */ /* 0x000fd00000000016 */
[----:B------:R-:W-:Y:S02]  /*18f0*/  DMUL R24, R22, R22 ;  /* 0x0000001616187228 */ /* 0x000fe40000000000 */
[----:B------:R-:W-:-:S06]  /*1900*/  DADD R26, R18, -R22 ;  /* 0x00000000121a7229 */ /* 0x000fcc0000000816 */
[----:B------:R-:W-:Y:S01]  /*1910*/  DFMA R28, R24, UR4, R30 ;  /* 0x00000004181c7c2b */ /* 0x000fe2000800001e */
[----:B------:R-:W-:Y:S01]  /*1920*/  UMOV UR4, 0x9f02676f ;  /* 0x9f02676f00047882 */ /* 0x000fe20000000000 */
[----:B------:R-:W-:Y:S01]  /*1930*/  UMOV UR5, 0x3ef3b266 ;  /* 0x3ef3b26600057882 */ /* 0x000fe20000000000 */
[----:B------:R-:W-:Y:S02]  /*1940*/  DADD R30, R26, R26 ;  /* 0x000000001a1e7229 */ /* 0x000fe4000000001a */
[----:B------:R-:W-:Y:S01]  /*1950*/  DADD R26, R32, -UR12 ;  /* 0x8000000c201a7e29 */ /* 0x000fe20008000000 */
[----:B------:R-:W-:Y:S01]  /*1960*/  UMOV UR12, 0xfefa39ef ;  /* 0xfefa39ef000c7882 */ /* 0x000fe20000000000 */
[----:B------:R-:W-:Y:S01]  /*1970*/  UMOV UR13, 0x3fe62e42 ;  /* 0x3fe62e42000d7882 */ /* 0x000fe20000000000 */
[----:B------:R-:W-:Y:S01]  /*1980*/  DFMA R28, R24, R28, UR4 ;  /* 0x00000004181c7e2b */ /* 0x000fe2000800001c */
[----:B------:R-:W-:Y:S01]  /*1990*/  UMOV UR4, 0xa9ab0956 ;  /* 0xa9ab095600047882 */ /* 0x000fe20000000000 */
[----:B------:R-:W-:Y:S01]  /*19a0*/  UMOV UR5, 0x3f1745cb ;  /* 0x3f1745cb00057882 */ /* 0x000fe20000000000 */
[----:B------:R-:W-:-:S02]  /*19b0*/  DFMA R30, R18, -R22, R30 ;  /* 0x80000016121e722b */ /* 0x000fc4000000001e */
        /* <DEDUP_REMOVED lines=27> */
.L_x_15:
[----:B------:R-:W-:Y:S01]  /*1b70*/  IMAD.MOV.U32 R20, RZ, RZ, 0x0 ;  /* 0x00000000ff147424 */ /* 0x000fe200078e00ff */
[----:B------:R-:W-:Y:S01]  /*1b80*/  LOP3.LUT P0, RZ, R19, 0x7fffffff, RZ, 0xc0, !PT ;  /* 0x7fffffff13ff7812 */ /* 0x000fe2000780c0ff */
[----:B------:R-:W-:-:S06]  /*1b90*/  IMAD.MOV.U32 R21, RZ, RZ, 0x7ff00000 ;  /* 0x7ff00000ff157424 */ /* 0x000fcc00078e00ff */
[----:B------:R-:W-:-:S10]  /*1ba0*/  DFMA R20, R18, R20, +INF ;  /* 0x7ff000001214742b */ /* 0x000fd40000000014 */
[----:B------:R-:W-:Y:S02]  /*1bb0*/  FSEL R18, R20, RZ, P0 ;  /* 0x000000ff14127208 */ /* 0x000fe40000000000 */
[----:B------:R-:W-:-:S07]  /*1bc0*/  FSEL R19, R21, -QNAN , P0 ;  /* 0xfff0000015137808 */ /* 0x000fce0000000000 */
.L_x_16:
[----:B------:R-:W-:Y:S05]  /*1bd0*/  BSYNC.RECONVERGENT B0 ;  /* 0x0000000000007941 */ /* 0x000fea0003800200 */
.L_x_14:
[----:B------:R-:W1:Y:S01]  /*1be0*/  LDC.64 R24, c[0x0][0x3d8] ;  /* 0x0000f600ff187b82 */ /* 0x000e620000000a00 */
[----:B------:R-:W1:Y:S01]  /*1bf0*/  MUFU.RCP64H R21, UR10 ;  /* 0x0000000a00157d08 */ /* 0x000e620008001800 */
[----:B------:R-:W-:Y:S01]  /*1c00*/  IMAD.MOV.U32 R20, RZ, RZ, 0x1 ;  /* 0x00000001ff147424 */ /* 0x000fe200078e00ff */
[----:B------:R-:W-:Y:S01]  /*1c10*/  DMUL R44, R2, R18 ;  /* 0x00000012022c7228 */ /* 0x000fe20000000000 */
[----:B------:R-:W-:Y:S09]  /*1c20*/  BSSY.RECONVERGENT B2, `(.L_x_17) ;  /* 0x0000012000027945 */ /* 0x000ff20003800200 */
[----:B------:R-:W-:Y:S01]  /*1c30*/  FSETP.GEU.AND P1, PT, |R45|, 6.5827683646048100446e-37, PT ;  /* 0x036000002d00780b */ /* 0x000fe20003f2e200 */
[----:B-1----:R-:W-:-:S08]  /*1c40*/  DFMA R22, R20, -R24, 1 ;  /* 0x3ff000001416742b */ /* 0x002fd00000000818 */
[----:B------:R-:W-:-:S08]  /*1c50*/  DFMA R22, R22, R22, R22 ;  /* 0x000000161616722b */ /* 0x000fd00000000016 */
[----:B------:R-:W-:-:S08]  /*1c60*/  DFMA R22, R20, R22, R20 ;  /* 0x000000161416722b */ /* 0x000fd00000000014 */
[----:B------:R-:W-:-:S08]  /*1c70*/  DFMA R20, R22, -R24, 1 ;  /* 0x3ff000001614742b */ /* 0x000fd00000000818 */
[----:B------:R-:W-:-:S08]  /*1c80*/  DFMA R20, R22, R20, R22 ;  /* 0x000000141614722b */ /* 0x000fd00000000016 */
[----:B------:R-:W-:-:S08]  /*1c90*/  DMUL R56, R44, R20 ;  /* 0x000000142c387228 */ /* 0x000fd00000000000 */
[----:B------:R-:W-:-:S08]  /*1ca0*/  DFMA R18, R56, -R24, R44 ;  /* 0x800000183812722b */ /* 0x000fd0000000002c */
[----:B------:R-:W-:-:S10]  /*1cb0*/  DFMA R56, R20, R18, R56 ;  /* 0x000000121438722b */ /* 0x000fd40000000038 */
[----:B------:R-:W-:-:S05]  /*1cc0*/  FFMA R0, RZ, UR10, R57 ;  /* 0x0000000aff007c23 */ /* 0x000fca0008000039 */
[----:B------:R-:W-:-:S13]  /*1cd0*/  FSETP.GT.AND P0, PT, |R0|, 1.469367938527859385e-39, PT ;  /* 0x001000000000780b */ /* 0x000fda0003f04200 */
[----:B------:R-:W-:Y:S05]  /*1ce0*/  @P0 BRA P1, `(.L_x_18) ;  /* 0x0000000000140947 */ /* 0x000fea0000800000 */
[----:B------:R-:W1:Y:S01]  /*1cf0*/  LDCU.64 UR4, c[0x0][0x3d8] ;  /* 0x00007b00ff0477ac */ /* 0x000e620008000a00 */
[----:B------:R-:W-:Y:S02]  /*1d00*/  MOV R0, 0x1d40 ;  /* 0x00001d4000007802 */ /* 0x000fe40000000f00 */
[----:B-1----:R-:W-:Y:S01]  /*1d10*/  MOV R42, UR4 ;  /* 0x00000004002a7c02 */ /* 0x002fe20008000f00 */
[----:B------:R-:W-:-:S07]  /*1d20*/  IMAD.U32 R43, RZ, RZ, UR5 ;  /* 0x00000005ff2b7e24 */ /* 0x000fce000f8e00ff */
[----:B0-----:R-:W-:Y:S05]  /*1d30*/  CALL.REL.NOINC `($__internal_0_$__cuda_sm20_div_rn_f64_full) ;  /* 0x0000003c00047944 */ /* 0x001fea0003c00000 */
.L_x_18:
[----:B------:R-:W-:Y:S05]  /*1d40*/  BSYNC.RECONVERGENT B2 ;  /* 0x0000000000027941 */ /* 0x000fea0003800200 */
.L_x_17:
[----:B------:R-:W1:Y:S01]  /*1d50*/  FRND.F64.CEIL R56, R56 ;  /* 0x0000003800387313 */ /* 0x000e620000309800 */
[----:B------:R-:W-:Y:S01]  /*1d60*/  BSSY.RECONVERGENT B2, `(.L_x_19) ;  /* 0x0000076000027945 */ /* 0x000fe20003800200 */
[----:B0-----:R-:W-:Y:S02]  /*1d70*/  IMAD.MOV.U32 R18, RZ, RZ, R16 ;  /* 0x000000ffff127224 */ /* 0x001fe400078e0010 */
[----:B------:R-:W-:Y:S01]  /*1d80*/  IMAD.MOV.U32 R19, RZ, RZ, R17 ;  /* 0x000000ffff137224 */ /* 0x000fe200078e0011 */
[----:B-1----:R-:W-:-:S14]  /*1d90*/  DSETP.GEU.AND P0, PT, R56, R16, PT ;  /* 0x000000103800722a */ /* 0x002fdc0003f0e000 */
[----:B------:R-:W-:Y:S05]  /*1da0*/  @!P0 BRA `(.L_x_20) ;  /* 0x0000000400c48947 */ /* 0x000fea0003800000 */
[----:B------:R-:W0:Y:S02]  /*1db0*/  LDC.64 R18, c[0x0][0x3d0] ;  /* 0x0000f400ff127b82 */ /* 0x000e240000000a00 */
[----:B0-----:R-:W-:-:S06]  /*1dc0*/  IMAD.WIDE.U32 R12, R13, 0x8, R18 ;  /* 0x000000080d0c7825 */ /* 0x001fcc00078e0012 */
[----:B------:R-:W2:Y:S01]  /*1dd0*/  LDG.E.64 R12, desc[UR8][R12.64] ;  /* 0x000000080c0c7981 */ /* 0x000ea2000c1e1b00 */
[----:B------:R-:W-:Y:S01]  /*1de0*/  BSSY.RECONVERGENT B0, `(.L_x_21) ;  /* 0x0000054000007945 */ /* 0x000fe20003800200 */
[----:B------:R-:W-:Y:S01]  /*1df0*/  IMAD.MOV.U32 R29, RZ, RZ, -0x3ff ;  /* 0xfffffc01ff1d7424 */ /* 0x000fe200078e00ff */
[----:B--2---:R-:W-:Y:S01]  /*1e00*/  ISETP.GT.AND P0, PT, R13, 0xfffff, PT ;  /* 0x000fffff0d00780c */ /* 0x004fe20003f04270 */
[--C-:B------:R-:W-:Y:S01]  /*1e10*/  IMAD.MOV.U32 R19, RZ, RZ, R13.reuse ;  /* 0x000000ffff137224 */ /* 0x100fe200078e000d */
[----:B------:R-:W-:Y:S01]  /*1e20*/  MOV R18, R12 ;  /* 0x0000000c00127202 */ /* 0x000fe20000000f00 */
[----:B------:R-:W-:-:S10]  /*1e30*/  IMAD.MOV.U32 R0, RZ, RZ, R13 ;  /* 0x000000ffff007224 */ /* 0x000fd400078e000d */
[----:B------:R-:W-:Y:S01]  /*1e40*/  @!P0 DMUL R18, R18, 1.80143985094819840000e+16 ;  /* 0x4350000012128828 */ /* 0x000fe20000000000 */
[----:B------:R-:W-:-:S09]  /*1e50*/  @!P0 IMAD.MOV.U32 R29, RZ, RZ, -0x435 ;  /* 0xfffffbcbff1d8424 */ /* 0x000fd200078e00ff */
[----:B------:R-:W-:Y:S02]  /*1e60*/  @!P0 IMAD.MOV.U32 R0, RZ, RZ, R19 ;  /* 0x000000ffff008224 */ /* 0x000fe400078e0013 */
[----:B------:R-:W-:-:S03]  /*1e70*/  @!P0 IMAD.MOV.U32 R12, RZ, RZ, R18 ;  /* 0x000000ffff0c8224 */ /* 0x000fc600078e0012 */
[----:B------:R-:W-:-:S04]  /*1e80*/  IADD3 R20, PT, PT, R0, -0x1, RZ ;  /* 0xffffffff00147810 */ /* 0x000fc80007ffe0ff */
[----:B------:R-:W-:-:S13]  /*1e90*/  ISETP.GT.U32.AND P1, PT, R20, 0x7feffffe, PT ;  /* 0x7feffffe1400780c */ /* 0x000fda0003f24070 */
[----:B------:R-:W-:Y:S05]  /*1ea0*/  @P1 BRA `(.L_x_22) ;  /* 0x0000000400041947 */ /* 0x000fea0003800000 */
[C---:B------:R-:W-:Y:S01]  /*1eb0*/  LOP3.LUT R13, R0.reuse, 0xfffff, RZ, 0xc0, !PT ;  /* 0x000fffff000d7812 */ /* 0x040fe200078ec0ff */
[----:B------:R-:W-:Y:S01]  /*1ec0*/  IMAD.MOV.U32 R18, RZ, RZ, RZ ;  /* 0x000000ffff127224 */ /* 0x000fe200078e00ff */
[----:B------:R-:W-:Y:S01]  /*1ed0*/  MOV R22, R12 ;  /* 0x0000000c00167202 */ /* 0x000fe20000000f00 */
[----:B------:R-:W-:Y:S01]  /*1ee0*/  IMAD.MOV.U32 R27, RZ, RZ, 0x3ed0ee25 ;  /* 0x3ed0ee25ff1b7424 */ /* 0x000fe200078e00ff */
[----:B------:R-:W-:Y:S01]  /*1ef0*/  LOP3.LUT R23, R13, 0x3ff00000, RZ, 0xfc, !PT ;  /* 0x3ff000000d177812 */ /* 0x000fe200078efcff */
[----:B------:R-:W-:Y:S01]  /*1f00*/  UMOV UR4, 0x3ae80f1e ;  /* 0x3ae80f1e00047882 */ /* 0x000fe20000000000 */
[----:B------:R-:W-:Y:S01]  /*1f10*/  MOV R26, 0x8b7a8b04 ;  /* 0x8b7a8b04001a7802 */ /* 0x000fe20000000f00 */
        /* <DEDUP_REMOVED lines=58> */
.L_x_22:
[----:B------:R-:W-:Y:S01]  /*22c0*/  MOV R12, 0x0 ;  /* 0x00000000000c7802 */ /* 0x000fe20000000f00 */
[----:B------:R-:W-:Y:S01]  /*22d0*/  IMAD.MOV.U32 R13, RZ, RZ, 0x7ff00000 ;  /* 0x7ff00000ff0d7424 */ /* 0x000fe200078e00ff */
[----:B------:R-:W-:-:S05]  /*22e0*/  LOP3.LUT P0, RZ, R19, 0x7fffffff, RZ, 0xc0, !PT ;  /* 0x7fffffff13ff7812 */ /* 0x000fca000780c0ff */
[----:B------:R-:W-:-:S10]  /*22f0*/  DFMA R12, R18, R12, +INF ;  /* 0x7ff00000120c742b */ /* 0x000fd4000000000c */
[----:B------:R-:W-:Y:S02]  /*2300*/  FSEL R22, R12, RZ, P0 ;  /* 0x000000ff0c167208 */ /* 0x000fe40000000000 */
[----:B------:R-:W-:-:S07]  /*2310*/  FSEL R23, R13, -QNAN , P0 ;  /* 0xfff000000d177808 */ /* 0x000fce0000000000 */
.L_x_23:
[----:B------:R-:W-:Y:S05]  /*2320*/  BSYNC.RECONVERGENT B0 ;  /* 0x0000000000007941 */ /* 0x000fea0003800200 */
.L_x_21:
[----:B------:R-:W0:Y:S01]  /*2330*/  LDC.64 R18, c[0x0][0x3d8] ;  /* 0x0000f600ff127b82 */ /* 0x000e220000000a00 */
[----:B------:R-:W0:Y:S01]  /*2340*/  MUFU.RCP64H R13, UR10 ;  /* 0x0000000a000d7d08 */ /* 0x000e220008001800 */
[----:B------:R-:W-:Y:S01]  /*2350*/  IMAD.MOV.U32 R12, RZ, RZ, 0x1 ;  /* 0x00000001ff0c7424 */ /* 0x000fe200078e00ff */
[----:B------:R-:W-:Y:S01]  /*2360*/  DMUL R44, R2, R22 ;  /* 0x00000016022c7228 */ /* 0x000fe20000000000 */
[----:B------:R-:W-:Y:S09]  /*2370*/  BSSY.RECONVERGENT B3, `(.L_x_24) ;  /* 0x0000012000037945 */ /* 0x000ff20003800200 */
[----:B------:R-:W-:Y:S01]  /*2380*/  FSETP.GEU.AND P1, PT, |R45|, 6.5827683646048100446e-37, PT ;  /* 0x036000002d00780b */ /* 0x000fe20003f2e200 */
[----:B0-----:R-:W-:-:S08]  /*2390*/  DFMA R20, R12, -R18, 1 ;  /* 0x3ff000000c14742b */ /* 0x001fd00000000812 */
        /* <DEDUP_REMOVED lines=10> */
[----:B------:R-:W0:Y:S01]  /*2440*/  LDCU.64 UR4, c[0x0][0x3d8] ;  /* 0x00007b00ff0477ac */ /* 0x000e220008000a00 */
[----:B------:R-:W-:Y:S01]  /*2450*/  MOV R0, 0x2490 ;  /* 0x0000249000007802 */ /* 0x000fe20000000f00 */
[----:B0-----:R-:W-:Y:S01]  /*2460*/  IMAD.U32 R42, RZ, RZ, UR4 ;  /* 0x00000004ff2a7e24 */ /* 0x001fe2000f8e00ff */
[----:B------:R-:W-:-:S07]  /*2470*/  MOV R43, UR5 ;  /* 0x00000005002b7c02 */ /* 0x000fce0008000f00 */
[----:B------:R-:W-:Y:S05]  /*2480*/  CALL.REL.NOINC `($__internal_0_$__cuda_sm20_div_rn_f64_full) ;  /* 0x0000003400307944 */ /* 0x000fea0003c00000 */
.L_x_25:
[----:B------:R-:W-:Y:S05]  /*2490*/  BSYNC.RECONVERGENT B3 ;  /* 0x0000000000037941 */ /* 0x000fea0003800200 */
.L_x_24:
[----:B------:R0:W1:Y:S01]  /*24a0*/  FRND.F64.CEIL R18, R56 ;  /* 0x0000003800127313 */ /* 0x0000620000309800 */
[----:B------:R-:W-:-:S07]  /*24b0*/  VIADD R13, R14, 0x2 ;  /* 0x000000020e0d7836 */ /* 0x000fce0000000000 */
.L_x_20:
[----:B------:R-:W-:Y:S05]  /*24c0*/  BSYNC.RECONVERGENT B2 ;  /* 0x0000000000027941 */ /* 0x000fea0003800200 */
.L_x_19:
[----:B------:R-:W2:Y:S01]  /*24d0*/  LDC.64 R2, c[0x0][0x390] ;  /* 0x0000e400ff027b82 */ /* 0x000ea20000000a00 */
[----:B------:R-:W-:Y:S02]  /*24e0*/  IMAD.MOV.U32 R14, RZ, RZ, R13 ;  /* 0x000000ffff0e7224 */ /* 0x000fe400078e000d */
[----:B--2---:R-:W-:-:S04]  /*24f0*/  IMAD.WIDE.U32 R2, R15, 0x8, R2 ;  /* 0x000000080f027825 */ /* 0x004fc800078e0002 */
[----:B------:R-:W-:Y:S01]  /*2500*/  VIADD R15, R15, 0x1 ;  /* 0x000000010f0f7836 */ /* 0x000fe20000000000 */
[----:B-1----:R2:W-:Y:S04]  /*2510*/  STG.E.64 desc[UR8][R2.64], R18 ;  /* 0x0000001202007986 */ /* 0x0025e8000c101b08 */
[----:B------:R-:W-:-:S13]  /*2520*/  ISETP.NE.AND P0, PT, R15, R6, PT ;  /* 0x000000060f00720c */ /* 0x000fda0003f05270 */
[----:B--2---:R-:W-:Y:S05]  /*2530*/  @P0 BRA `(.L_x_26) ;  /* 0xffffffec00cc0947 */ /* 0x004fea000383ffff */
.L_x_1:
[----:B------:R-:W-:Y:S05]  /*2540*/  BSYNC.RECONVERGENT B1 ;  /* 0x0000000000017941 */ /* 0x000fea0003800200 */
.L_x_0:
[----:B------:R-:W2:Y:S01]  /*2550*/  LDCU UR5, c[0x0][0x400] ;  /* 0x00008000ff0577ac */ /* 0x000ea20008000800 */
[----:B------:R-:W3:Y:S01]  /*2560*/  LDC.64 R2, c[0x0][0x390] ;  /* 0x0000e400ff027b82 */ /* 0x000ee20000000a00 */
[----:B--2---:R-:W-:-:S04]  /*2570*/  UIADD3 UR5, UPT, UPT, UR5, -0x1, URZ ;  /* 0xffffffff05057890 */ /* 0x004fc8000fffe0ff */
[----:B------:R-:W-:Y:S01]  /*2580*/  UISETP.NE.AND UP0, UPT, UR5, URZ, UPT ;  /* 0x000000ff0500728c */ /* 0x000fe2000bf05270 */
[----:B---3--:R-:W-:-:S08]  /*2590*/  IMAD.WIDE.U32 R2, R5, 0x8, R2 ;  /* 0x0000000805027825 */ /* 0x008fd000078e0002 */
[----:B------:R-:W-:Y:S05]  /*25a0*/  BRA.U !UP0, `(.L_x_27) ;  /* 0x0000000508447547 */ /* 0x000fea000b800000 */
[----:B------:R-:W-:Y:S01]  /*25b0*/  MOV R0, R6 ;  /* 0x0000000600007202 */ /* 0x000fe20000000f00 */
[----:B------:R-:W-:-:S06]  /*25c0*/  UMOV UR4, URZ ;  /* 0x000000ff00047c82 */ /* 0x000fcc0008000000 */
.L_x_32:
[----:B------:R-:W-:Y:S01]  /*25d0*/  ULOP3.LUT UR6, URZ, UR4, URZ, 0x33, !UPT ;  /* 0x00000004ff067292 */ /* 0x000fe2000f8e33ff */
[----:B------:R-:W-:Y:S05]  /*25e0*/  BSSY.RECONVERGENT B0, `(.L_x_28) ;  /* 0x0000049000007945 */ /* 0x000fea0003800200 */
[----:B01----:R-:W-:-:S05]  /*25f0*/  VIADD R8, R6, UR6 ;  /* 0x0000000606087c36 */ /* 0x003fca0008000000 */
[----:B------:R-:W-:-:S13]  /*2600*/  ISETP.GE.U32.AND P0, PT, R5, R8, PT ;  /* 0x000000080500720c */ /* 0x000fda0003f06070 */
[----:B------:R-:W-:Y:S05]  /*2610*/  @P0 BRA `(.L_x_29) ;  /* 0x0000000400140947 */ /* 0x000fea0003800000 */
[----:B------:R-:W-:Y:S01]  /*2620*/  UIADD3 UR6, UPT, UPT, UR5, -UR4, URZ ;  /* 0x8000000405067290 */ /* 0x000fe2000fffe0ff */
[----:B------:R-:W-:-:S03]  /*2630*/  IMAD.MOV.U32 R15, RZ, RZ, R5 ;  /* 0x000000ffff0f7224 */ /* 0x000fc600078e0005 */
[----:B------:R-:W-:-:S09]  /*2640*/  ULOP3.LUT UP0, UR6, UR6, 0x3, URZ, 0xc0, !UPT ;  /* 0x0000000306067892 */ /* 0x000fd2000f80c0ff */
[----:B------:R-:W-:Y:S05]  /*2650*/  BRA.U !UP0, `(.L_x_30) ;  /* 0x0000000108607547 */ /* 0x000fea000b800000 */
[----:B------:R-:W2:Y:S04]  /*2660*/  LDG.E.64 R8, desc[UR8][R2.64] ;  /* 0x0000000802087981 */ /* 0x000ea8000c1e1b00 */
[----:B------:R-:W2:Y:S01]  /*2670*/  LDG.E.64 R10, desc[UR8][R2.64+0x8] ;  /* 0x00000808020a7981 */ /* 0x000ea2000c1e1b00 */
[----:B------:R-:W-:Y:S01]  /*2680*/  UISETP.NE.AND UP0, UPT, UR6, 0x1, UPT ;  /* 0x000000010600788c */ /* 0x000fe2000bf05270 */
[----:B------:R-:W-:Y:S01]  /*2690*/  VIADD R15, R5, 0x1 ;  /* 0x00000001050f7836 */ /* 0x000fe20000000000 */
[----:B--2---:R-:W-:-:S14]  /*26a0*/  DSETP.GT.AND P0, PT, R8, R10, PT ;  /* 0x0000000a0800722a */ /* 0x004fdc0003f04000 */
[----:B------:R-:W-:Y:S04]  /*26b0*/  @P0 STG.E.64 desc[UR8][R2.64+0x8], R8 ;  /* 0x0000080802000986 */ /* 0x000fe8000c101b08 */
[----:B------:R0:W-:Y:S02]  /*26c0*/  @P0 STG.E.64 desc[UR8][R2.64], R10 ;  /* 0x0000000a02000986 */ /* 0x0001e4000c101b08 */
[----:B0-----:R-:W-:Y:S01]  /*26d0*/  @P0 IMAD.MOV.U32 R10, RZ, RZ, R8 ;  /* 0x000000ffff0a0224 */ /* 0x001fe200078e0008 */
[----:B------:R-:W-:Y:S01]  /*26e0*/  @P0 MOV R11, R9 ;  /* 0x00000009000b0202 */ /* 0x000fe20000000f00 */
[----:B------:R-:W-:Y:S06]  /*26f0*/  BRA.U !UP0, `(.L_x_30) ;  /* 0x0000000108387547 */ /* 0x000fec000b800000 */
[----:B------:R-:W2:Y:S01]  /*2700*/  LDG.E.64 R8, desc[UR8][R2.64+0x10] ;  /* 0x0000100802087981 */ /* 0x000ea2000c1e1b00 */
[----:B------:R-:W-:Y:S01]  /*2710*/  UISETP.NE.AND UP0, UPT, UR6, 0x2, UPT ;  /* 0x000000020600788c */ /* 0x000fe2000bf05270 */
[----:B------:R-:W-:Y:S01]  /*2720*/  IADD3 R15, PT, PT, R5, 0x2, RZ ;  /* 0x00000002050f7810 */ /* 0x000fe20007ffe0ff */
[----:B--2---:R-:W-:-:S14]  /*2730*/  DSETP.GT.AND P0, PT, R10, R8, PT ;  /* 0x000000080a00722a */ /* 0x004fdc0003f04000 */
[----:B------:R-:W-:Y:S04]  /*2740*/  @P0 STG.E.64 desc[UR8][R2.64+0x10], R10 ;  /* 0x0000100a02000986 */ /* 0x000fe8000c101b08 */
[----:B------:R0:W-:Y:S02]  /*2750*/  @P0 STG.E.64 desc[UR8][R2.64+0x8], R8 ;  /* 0x0000080802000986 */ /* 0x0001e4000c101b08 */
[----:B0-----:R-:W-:Y:S02]  /*2760*/  @P0 IMAD.MOV.U32 R8, RZ, RZ, R10 ;  /* 0x000000ffff080224 */ /* 0x001fe400078e000a */
[----:B------:R-:W-:Y:S01]  /*2770*/  @P0 IMAD.MOV.U32 R9, RZ, RZ, R11 ;  /* 0x000000ffff090224 */ /* 0x000fe200078e000b */
[----:B------:R-:W-:Y:S06]  /*2780*/  BRA.U !UP0, `(.L_x_30) ;  /* 0x0000000108147547 */ /* 0x000fec000b800000 */
[----:B------:R-:W2:Y:S01]  /*2790*/  LDG.E.64 R10, desc[UR8][R2.64+0x18] ;  /* 0x00001808020a7981 */ /* 0x000ea2000c1e1b00 */
[----:B------:R-:W-:Y:S01]  /*27a0*/  VIADD R15, R5, 0x3 ;  /* 0x00000003050f7836 */ /* 0x000fe20000000000 */
[----:B--2---:R-:W-:-:S14]  /*27b0*/  DSETP.GT.AND P0, PT, R8, R10, PT ;  /* 0x0000000a0800722a */ /* 0x004fdc0003f04000 */
[----:B------:R0:W-:Y:S04]  /*27c0*/  @P0 STG.E.64 desc[UR8][R2.64+0x10], R10 ;  /* 0x0000100a02000986 */ /* 0x0001e8000c101b08 */
[----:B------:R0:W-:Y:S02]  /*27d0*/  @P0 STG.E.64 desc[UR8][R2.64+0x18], R8 ;  /* 0x0000180802000986 */ /* 0x0001e4000c101b08 */
.L_x_30:
[----:B------:R-:W1:Y:S02]  /*27e0*/  LDCU UR6, c[0x0][0x400] ;  /* 0x00008000ff0677ac */ /* 0x000e640008000800 */
[----:B-1----:R-:W-:-:S04]  /*27f0*/  UIADD3 UR6, UPT, UPT, -UR4, -0x2, UR6 ;  /* 0xfffffffe04067890 */ /* 0x002fc8000fffe106 */
[----:B------:R-:W-:-:S09]  /*2800*/  UISETP.GE.U32.AND UP0, UPT, UR6, 0x3, UPT ;  /* 0x000000030600788c */ /* 0x000fd2000bf06070 */
[----:B------:R-:W-:Y:S05]  /*2810*/  BRA.U !UP0, `(.L_x_29) ;  /* 0x0000000108947547 */ /* 0x000fea000b800000 */
[----:B0-----:R-:W0:Y:S02]  /*2820*/  LDC.64 R8, c[0x0][0x390] ;  /* 0x0000e400ff087b82 */ /* 0x001e240000000a00 */
[----:B0-----:R-:W-:-:S05]  /*2830*/  IMAD.WIDE.U32 R8, R15, 0x8, R8 ;  /* 0x000000080f087825 */ /* 0x001fca00078e0008 */
[----:B------:R0:W5:Y:S01]  /*2840*/  LDG.E.64 R10, desc[UR8][R8.64] ;  /* 0x00000008080a7981 */ /* 0x000162000c1e1b00 */
[----:B------:R-:W-:Y:S01]  /*2850*/  IADD3 R20, P0, PT, R8, 0x10, RZ ;  /* 0x0000001008147810 */ /* 0x000fe20007f1e0ff */
[----:B------:R-:W-:-:S04]  /*2860*/  IMAD.IADD R12, R15, 0x1, -R0 ;  /* 0x000000010f0c7824 */ /* 0x000fc800078e0a00 */
[----:B------:R-:W-:-:S08]  /*2870*/  IMAD.X R21, RZ, RZ, R9, P0 ;  /* 0x000000ffff157224 */ /* 0x000fd000000e0609 */
.L_x_31:
[----:B------:R-:W-:Y:S01]  /*2880*/  MOV R18, R20 ;  /* 0x0000001400127202 */ /* 0x000fe20000000f00 */
[----:B------:R-:W-:-:S05]  /*2890*/  IMAD.MOV.U32 R19, RZ, RZ, R21 ;  /* 0x000000ffff137224 */ /* 0x000fca00078e0015 */
[----:B0-----:R-:W2:Y:S04]  /*28a0*/  LDG.E.64 R8, desc[UR8][R18.64+-0x8] ;  /* 0xfffff80812087981 */ /* 0x001ea8000c1e1b00 */
[----:B------:R-:W3:Y:S04]  /*28b0*/  LDG.E.64 R14, desc[UR8][R18.64] ;  /* 0x00000008120e7981 */ /* 0x000ee8000c1e1b00 */
[----:B------:R-:W4:Y:S01]  /*28c0*/  LDG.E.64 R16, desc[UR8][R18.64+0x8] ;  /* 0x0000080812107981 */ /* 0x000f22000c1e1b00 */
[----:B--2--5:R-:W-:-:S14]  /*28d0*/  DSETP.GT.AND P0, PT, R10, R8, PT ;  /* 0x000000080a00722a */ /* 0x024fdc0003f04000 */
[----:B------:R0:W-:Y:S04]  /*28e0*/  @P0 STG.E.64 desc[UR8][R18.64+-0x10], R8 ;  /* 0xfffff00812000986 */ /* 0x0001e8000c101b08 */
[----:B------:R1:W-:Y:S01]  /*28f0*/  @P0 STG.E.64 desc[UR8][R18.64+-0x8], R10 ;  /* 0xfffff80a12000986 */ /* 0x0003e2000c101b08 */
[----:B0-----:R-:W-:Y:S02]  /*2900*/  @P0 IMAD.MOV.U32 R8, RZ, RZ, R10 ;  /* 0x000000ffff080224 */ /* 0x001fe400078e000a */
[----:B------:R-:W-:Y:S02]  /*2910*/  @P0 IMAD.MOV.U32 R9, RZ, RZ, R11 ;  /* 0x000000ffff090224 */ /* 0x000fe400078e000b */
[----:B-1----:R-:W2:Y:S01]  /*2920*/  LDG.E.64 R10, desc[UR8][R18.64+0x10] ;  /* 0x00001008120a7981 */ /* 0x002ea2000c1e1b00 */
[----:B------:R-:W-:-:S03]  /*2930*/  IADD3 R12, PT, PT, R12, 0x4, RZ ;  /* 0x000000040c0c7810 */ /* 0x000fc60007ffe0ff */
[----:B---3--:R-:W-:Y:S01]  /*2940*/  DSETP.GT.AND P0, PT, R8, R14, PT ;  /* 0x0000000e0800722a */ /* 0x008fe20003f04000 */
[----:B------:R-:W-:-:S13]  /*2950*/  ISETP.NE.AND P2, PT, R12, -0x1, PT ;  /* 0xffffffff0c00780c */ /* 0x000fda0003f45270 */
[----:B------:R0:W-:Y:S04]  /*2960*/  @P0 STG.E.64 desc[UR8][R18.64+-0x8], R14 ;  /* 0xfffff80e12000986 */ /* 0x0001e8000c101b08 */
[----:B------:R-:W-:Y:S01]  /*2970*/  @P0 STG.E.64 desc[UR8][R18.64], R8 ;  /* 0x0000000812000986 */ /* 0x000fe2000c101b08 */
[----:B0-----:R-:W-:Y:S01]  /*2980*/  @P0 MOV R14, R8 ;  /* 0x00000008000e0202 */ /* 0x001fe20000000f00 */
[----:B------:R-:W-:-:S06]  /*2990*/  @P0 IMAD.MOV.U32 R15, RZ, RZ, R9 ;  /* 0x000000ffff0f0224 */ /* 0x000fcc00078e0009 */
[----:B----4-:R-:W-:-:S14]  /*29a0*/  DSETP.GT.AND P1, PT, R14, R16, PT ;  /* 0x000000100e00722a */ /* 0x010fdc0003f24000 */
[----:B------:R0:W-:Y:S04]  /*29b0*/  @P1 STG.E.64 desc[UR8][R18.64], R16 ;  /* 0x0000001012001986 */ /* 0x0001e8000c101b08 */
[----:B------:R-:W-:Y:S01]  /*29c0*/  @P1 STG.E.64 desc[UR8][R18.64+0x8], R14 ;  /* 0x0000080e12001986 */ /* 0x000fe2000c101b08 */
[----:B0-----:R-:W-:Y:S02]  /*29d0*/  @P1 IMAD.MOV.U32 R16, RZ, RZ, R14 ;  /* 0x000000ffff101224 */ /* 0x001fe400078e000e */
[----:B------:R-:W-:Y:S01]  /*29e0*/  @P1 IMAD.MOV.U32 R17, RZ, RZ, R15 ;  /* 0x000000ffff111224 */ /* 0x000fe200078e000f */
[----:B------:R-:W-:-:S05]  /*29f0*/  IADD3 R20, P1, PT, R18, 0x20, RZ ;  /* 0x0000002012147810 */ /* 0x000fca0007f3e0ff */
[----:B------:R-:W-:Y:S01]  /*2a00*/  IMAD.X R21, RZ, RZ, R19, P1 ;  /* 0x000000ffff157224 */ /* 0x000fe200008e0613 */
[----:B--2---:R-:W-:-:S14]  /*2a10*/  DSETP.GT.AND P0, PT, R16, R10, PT ;  /* 0x0000000a1000722a */ /* 0x004fdc0003f04000 */
[----:B------:R-:W-:Y:S04]  /*2a20*/  @P0 STG.E.64 desc[UR8][R18.64+0x10], R16 ;  /* 0x0000101012000986 */ /* 0x000fe8000c101b08 */
[----:B------:R0:W-:Y:S02]  /*2a30*/  @P0 STG.E.64 desc[UR8][R18.64+0x8], R10 ;  /* 0x0000080a12000986 */ /* 0x0001e4000c101b08 */
[----:B0-----:R-:W-:Y:S02]  /*2a40*/  @P0 IMAD.MOV.U32 R10, RZ, RZ, R16 ;  /* 0x000000ffff0a0224 */ /* 0x001fe400078e0010 */
[----:B------:R-:W-:Y:S01]  /*2a50*/  @P0 IMAD.MOV.U32 R11, RZ, RZ, R17 ;  /* 0x000000ffff0b0224 */ /* 0x000fe200078e0011 */
[----:B------:R-:W-:Y:S06]  /*2a60*/  @P2 BRA `(.L_x_31) ;  /* 0xfffffffc00842947 */ /* 0x000fec000383ffff */
.L_x_29:
[----:B------:R-:W-:Y:S05]  /*2a70*/  BSYNC.RECONVERGENT B0 ;  /* 0x0000000000007941 */ /* 0x000fea0003800200 */
.L_x_28:
[----:B------:R-:W-:Y:S01]  /*2a80*/  UIADD3 UR4, UPT, UPT, UR4, 0x1, URZ ;  /* 0x0000000104047890 */ /* 0x000fe2000fffe0ff */
[----:B------:R-:W-:-:S03]  /*2a90*/  IADD3 R0, PT, PT, R0, -0x1, RZ ;  /* 0xffffffff00007810 */ /* 0x000fc60007ffe0ff */
[----:B------:R-:W-:-:S09]  /*2aa0*/  UISETP.NE.AND UP0, UPT, UR4, UR5, UPT ;  /* 0x000000050400728c */ /* 0x000fd2000bf05270 */
[----:B------:R-:W-:Y:S05]  /*2ab0*/  BRA.U UP0, `(.L_x_32) ;  /* 0xfffffff900c47547 */ /* 0x000fea000b83ffff */
.L_x_27:
[----:B------:R-:W-:Y:S01]  /*2ac0*/  ISETP.GE.U32.AND P0, PT, R5, R6, PT ;  /* 0x000000060500720c */ /* 0x000fe20003f06070 */
[----:B------:R-:W2:Y:S01]  /*2ad0*/  LDCU.64 UR12, c[0x0][0x3d8] ;  /* 0x00007b00ff0c77ac */ /* 0x000ea20008000a00 */
[----:B------:R-:W-:Y:S11]  /*2ae0*/  BSSY.RECONVERGENT B0, `(.L_x_33) ;  /* 0x00000b2000007945 */ /* 0x000ff60003800200 */
[----:B------:R-:W-:Y:S05]  /*2af0*/  @P0 BRA `(.L_x_34) ;  /* 0x0000000800c00947 */ /* 0x000fea0003800000 */
[----:B------:R-:W3:Y:S01]  /*2b00*/  LDCU UR4, c[0x0][0x400] ;  /* 0x00008000ff0477ac */ /* 0x000ee20008000800 */
[----:B------:R-:W-:Y:S01]  /*2b10*/  IMAD.MOV.U32 R15, RZ, RZ, R5 ;  /* 0x000000ffff0f7224 */ /* 0x000fe200078e0005 */
[----:B------:R-:W-:Y:S02]  /*2b20*/  UISETP.GE.U32.AND UP0, UPT, UR5, 0x3, UPT ;  /* 0x000000030500788c */ /* 0x000fe4000bf06070 */
[----:B---3--:R-:W-:-:S09]  /*2b30*/  ULOP3.LUT UP1, UR4, UR4, 0x3, URZ, 0xc0, !UPT ;  /* 0x0000000304047892 */ /* 0x008fd2000f82c0ff */
[----:B------:R-:W-:Y:S05]  /*2b40*/  BRA.U !UP1, `(.L_x_35) ;  /* 0x00000001095c7547 */ /* 0x000fea000b800000 */
[----:B01----:R-:W0:Y:S01]  /*2b50*/  LDC.64 R8, c[0x0][0x3a8] ;  /* 0x0000ea00ff087b82 */ /* 0x003e220000000a00 */
[C---:B------:R-:W-:Y:S01]  /*2b60*/  IADD3 R15, PT, PT, R5.reuse, UR4, RZ ;  /* 0x00000004050f7c10 */ /* 0x040fe2000fffe0ff */
[----:B------:R-:W-:Y:S01]  /*2b70*/  IMAD.MOV.U32 R0, RZ, RZ, R2 ;  /* 0x000000ffff007224 */ /* 0x000fe200078e0002 */
[----:B------:R-:W1:Y:S01]  /*2b80*/  LDCU.64 UR10, c[0x0][0x3d8] ;  /* 0x00007b00ff0a77ac */ /* 0x000e620008000a00 */
[----:B------:R-:W-:Y:S01]  /*2b90*/  IMAD.MOV.U32 R17, RZ, RZ, R3 ;  /* 0x000000ffff117224 */ /* 0x000fe200078e0003 */
[----:B------:R-:W-:Y:S01]  /*2ba0*/  UIADD3 UR6, UPT, UPT, -UR4, URZ, URZ ;  /* 0x000000ff04067290 */ /* 0x000fe2000fffe1ff */
[----:B0-----:R-:W-:-:S04]  /*2bb0*/  IMAD.WIDE.U32 R8, R5, 0x8, R8 ;  /* 0x0000000805087825 */ /* 0x001fc800078e0008 */
[----:B------:R-:W-:Y:S02]  /*2bc0*/  IMAD.MOV.U32 R12, RZ, RZ, R8 ;  /* 0x000000ffff0c7224 */ /* 0x000fe400078e0008 */
[----:B-1----:R-:W-:-:S07]  /*2bd0*/  IMAD.MOV.U32 R19, RZ, RZ, R9 ;  /* 0x000000ffff137224 */ /* 0x002fce00078e0009 */
.L_x_36:
[----:B---3--:R-:W-:Y:S01]  /*2be0*/  IMAD.MOV.U32 R10, RZ, RZ, R0 ;  /* 0x000000ffff0a7224 */ /* 0x008fe200078e0000 */
[----:B------:R-:W-:-:S05]  /*2bf0*/  MOV R11, R17 ;  /* 0x00000011000b7202 */ /* 0x000fca0000000f00 */
[----:B------:R0:W3:Y:S01]  /*2c00*/  LDG.E.64 R8, desc[UR8][R10.64] ;  /* 0x000000080a087981 */ /* 0x0000e2000c1e1b00 */
[----:B------:R-:W-:Y:S01]  /*2c10*/  UIADD3 UR6, UPT, UPT, UR6, 0x1, URZ ;  /* 0x0000000106067890 */ /* 0x000fe2000fffe0ff */
[----:B------:R-:W-:-:S03]  /*2c20*/  IADD3 R0, P1, PT, R0, 0x8, RZ ;  /* 0x0000000800007810 */ /* 0x000fc60007f3e0ff */
[----:B------:R-:W-:Y:S01]  /*2c30*/  UISETP.NE.AND UP1, UPT, UR6, URZ, UPT ;  /* 0x000000ff0600728c */ /* 0x000fe2000bf25270 */
[----:B------:R-:W-:Y:S01]  /*2c40*/  IADD3.X R17, PT, PT, RZ, R17, RZ, P1, !PT ;  /* 0x00000011ff117210 */ /* 0x000fe20000ffe4ff */
[----:B0-----:R-:W-:Y:S01]  /*2c50*/  IMAD.MOV.U32 R10, RZ, RZ, R12 ;  /* 0x000000ffff0a7224 */ /* 0x001fe200078e000c */
[----:B------:R-:W-:Y:S01]  /*2c60*/  IADD3 R12, P0, PT, R12, 0x8, RZ ;  /* 0x000000080c0c7810 */ /* 0x000fe20007f1e0ff */
[----:B------:R-:W-:-:S04]  /*2c70*/  IMAD.MOV.U32 R11, RZ, RZ, R19 ;  /* 0x000000ffff0b7224 */ /* 0x000fc800078e0013 */
[----:B------:R-:W-:Y:S01]  /*2c80*/  IMAD.X R19, RZ, RZ, R19, P0 ;  /* 0x000000ffff137224 */ /* 0x000fe200000e0613 */
[----:B---3--:R-:W-:-:S07]  /*2c90*/  DMUL R8, R8, UR10 ;  /* 0x0000000a08087c28 */ /* 0x008fce0008000000 */
[----:B------:R3:W-:Y:S01]  /*2ca0*/  STG.E.64 desc[UR8][R10.64], R8 ;  /* 0x000000080a007986 */ /* 0x0007e2000c101b08 */
[----:B------:R-:W-:Y:S05]  /*2cb0*/  BRA.U UP1, `(.L_x_36) ;  /* 0xfffffffd01c87547 */ /* 0x000fea000b83ffff */
.L_x_35:
[----:B------:R-:W-:Y:S05]  /*2cc0*/  BRA.U !UP0, `(.L_x_34) ;  /* 0x00000009084c7547 */ /* 0x000fea000b800000 */
[----:B------:R-:W4:Y:S01]  /*2cd0*/  LDCU.64 UR6, c[0x0][0x390] ;  /* 0x00007200ff0677ac */ /* 0x000f220008000a00 */
[C---:B------:R-:W-:Y:S01]  /*2ce0*/  IMAD.IADD R0, R15.reuse, 0x1, -R6 ;  /* 0x000000010f007824 */ /* 0x040fe200078e0a06 */
[----:B------:R-:W-:Y:S01]  /*2cf0*/  BSSY.RELIABLE B1, `(.L_x_37) ;  /* 0x0000079000017945 */ /* 0x000fe20003800100 */
[----:B01-3--:R-:W-:Y:S01]  /*2d00*/  IMAD.MOV.U32 R10, RZ, RZ, 0x10 ;  /* 0x00000010ff0a7424 */ /* 0x00bfe200078e00ff */
[----:B------:R-:W0:Y:S01]  /*2d10*/  LDCU.64 UR10, c[0x0][0x3a8] ;  /* 0x00007500ff0a77ac */ /* 0x000e220008000a00 */
[----:B------:R-:W-:Y:S01]  /*2d20*/  IMAD.MOV.U32 R11, RZ, RZ, 0x0 ;  /* 0x00000000ff0b7424 */ /* 0x000fe200078e00ff */
[----:B------:R-:W-:Y:S01]  /*2d30*/  ISETP.GE.AND P0, PT, R0, RZ, PT ;  /* 0x000000ff0000720c */ /* 0x000fe20003f06270 */
[----:B------:R-:W-:-:S03]  /*2d40*/  IMAD.WIDE.U32 R10, R15, 0x8, R10 ;  /* 0x000000080f0a7825 */ /* 0x000fc600078e000a */
[C---:B----4-:R-:W-:Y:S02]  /*2d50*/  IADD3 R8, P1, PT, R10.reuse, UR6, RZ ;  /* 0x000000060a087c10 */ /* 0x050fe4000ff3e0ff */
[----:B0-----:R-:W-:Y:S02]  /*2d60*/  IADD3 R10, P2, PT, R10, UR10, RZ ;  /* 0x0000000a0a0a7c10 */ /* 0x001fe4000ff5e0ff */
[C---:B------:R-:W-:Y:S02]  /*2d70*/  IADD3.X R9, PT, PT, R11.reuse, UR7, RZ, P1, !PT ;  /* 0x000000070b097c10 */ /* 0x040fe40008ffe4ff */
[----:B------:R-:W-:-:S03]  /*2d80*/  IADD3.X R11, PT, PT, R11, UR11, RZ, P2, !PT ;  /* 0x0000000b0b0b7c10 */ /* 0x000fc600097fe4ff */
[----:B------:R-:W-:Y:S06]  /*2d90*/  @P0 BRA `(.L_x_38) ;  /* 0x0000000400b80947 */ /* 0x000fec0003800000 */
[----:B------:R-:W-:Y:S01]  /*2da0*/  IADD3 R12, PT, PT, -R0, RZ, RZ ;  /* 0x000000ff000c7210 */ /* 0x000fe20007ffe1ff */
[----:B------:R-:W-:Y:S01]  /*2db0*/  BSSY.RECONVERGENT B2, `(.L_x_39) ;  /* 0x0000041000027945 */ /* 0x000fe20003800200 */
[----:B------:R-:W-:Y:S02]  /*2dc0*/  PLOP3.LUT P0, PT, PT, PT, PT, 0x80, 0x8 ;  /* 0x000000000008781c */ /* 0x000fe40003f0f070 */
[----:B------:R-:W-:-:S13]  /*2dd0*/  ISETP.GT.AND P1, PT, R12, 0xc, PT ;  /* 0x0000000c0c00780c */ /* 0x000fda0003f24270 */
[----:B------:R-:W-:Y:S05]  /*2de0*/  @!P1 BRA `(.L_x_40) ;  /* 0x0000000000f49947 */ /* 0x000fea0003800000 */
[----:B------:R-:W-:-:S13]  /*2df0*/  PLOP3.LUT P0, PT, PT, PT, PT, 0x8, 0x80 ;  /* 0x000000000080781c */ /* 0x000fda0003f0e170 */
.L_x_41:
[----:B------:R-:W3:Y:S01]  /*2e00*/  LDG.E.64 R14, desc[UR8][R8.64+-0x10] ;  /* 0xfffff008080e7981 */ /* 0x000ee2000c1e1b00 */
[----:B------:R-:W3:Y:S02]  /*2e10*/  LDCU.64 UR6, c[0x0][0x3d8] ;  /* 0x00007b00ff0677ac */ /* 0x000ee40008000a00 */
[----:B---3--:R-:W-:-:S07]  /*2e20*/  DMUL R14, R14, UR6 ;  /* 0x000000060e0e7c28 */ /* 0x008fce0008000000 */
[----:B------:R0:W-:Y:S04]  /*2e30*/  STG.E.64 desc[UR8][R10.64+-0x10], R14 ;  /* 0xfffff00e0a007986 */ /* 0x0001e8000c101b08 */
[----:B------:R-:W3:Y:S02]  /*2e40*/  LDG.E.64 R16, desc[UR8][R8.64+-0x8] ;  /* 0xfffff80808107981 */ /* 0x000ee4000c1e1b00 */
[----:B---3--:R-:W-:-:S07]  /*2e50*/  DMUL R16, R16, UR6 ;  /* 0x0000000610107c28 */ /* 0x008fce0008000000 */
[----:B------:R1:W-:Y:S04]  /*2e60*/  STG.E.64 desc[UR8][R10.64+-0x8], R16 ;  /* 0xfffff8100a007986 */ /* 0x0003e8000c101b08 */
[----:B------:R-:W3:Y:S02]  /*2e70*/  LDG.E.64 R18, desc[UR8][R8.64] ;  /* 0x0000000808127981 */ /* 0x000ee4000c1e1b00 */
[----:B---3--:R-:W-:-:S07]  /*2e80*/  DMUL R18, R18, UR6 ;  /* 0x0000000612127c28 */ /* 0x008fce0008000000 */
[----:B------:R3:W-:Y:S04]  /*2e90*/  STG.E.64 desc[UR8][R10.64], R18 ;  /* 0x000000120a007986 */ /* 0x0007e8000c101b08 */
[----:B------:R-:W4:Y:S02]  /*2ea0*/  LDG.E.64 R20, desc[UR8][R8.64+0x8] ;  /* 0x0000080808147981 */ /* 0x000f24000c1e1b00 */
[----:B----4-:R-:W-:-:S07]  /*2eb0*/  DMUL R20, R20, UR6 ;  /* 0x0000000614147c28 */ /* 0x010fce0008000000 */
[----:B------:R4:W-:Y:S04]  /*2ec0*/  STG.E.64 desc[UR8][R10.64+0x8], R20 ;  /* 0x000008140a007986 */ /* 0x0009e8000c101b08 */
[----:B------:R-:W2:Y:S02]  /*2ed0*/  LDG.E.64 R22, desc[UR8][R8.64+0x10] ;  /* 0x0000100808167981 */ /* 0x000ea4000c1e1b00 */
[----:B--2---:R-:W-:-:S07]  /*2ee0*/  DMUL R22, R22, UR6 ;  /* 0x0000000616167c28 */ /* 0x004fce0008000000 */
[----:B------:R2:W-:Y:S04]  /*2ef0*/  STG.E.64 desc[UR8][R10.64+0x10], R22 ;  /* 0x000010160a007986 */ /* 0x0005e8000c101b08 */
[----:B0-----:R-:W3:Y:S02]  /*2f00*/  LDG.E.64 R14, desc[UR8][R8.64+0x18] ;  /* 0x00001808080e7981 */ /* 0x001ee4000c1e1b00 */
[----:B---3--:R-:W-:-:S07]  /*2f10*/  DMUL R14, R14, UR6 ;  /* 0x000000060e0e7c28 */ /* 0x008fce0008000000 */
[----:B------:R0:W-:Y:S04]  /*2f20*/  STG.E.64 desc[UR8][R10.64+0x18], R14 ;  /* 0x0000180e0a007986 */ /* 0x0001e8000c101b08 */
[----:B-1----:R-:W3:Y:S02]  /*2f30*/  LDG.E.64 R16, desc[UR8][R8.64+0x20] ;  /* 0x0000200808107981 */ /* 0x002ee4000c1e1b00 */
[----:B---3--:R-:W-:-:S07]  /*2f40*/  DMUL R16, R16, UR6 ;  /* 0x0000000610107c28 */ /* 0x008fce0008000000 */
[----:B------:R1:W-:Y:S04]  /*2f50*/  STG.E.64 desc[UR8][R10.64+0x20], R16 ;  /* 0x000020100a007986 */ /* 0x0003e8000c101b08 */
[----:B------:R-:W3:Y:S02]  /*2f60*/  LDG.E.64 R18, desc[UR8][R8.64+0x28] ;  /* 0x0000280808127981 */ /* 0x000ee4000c1e1b00 */
[----:B---3--:R-:W-:-:S07]  /*2f70*/  DMUL R18, R18, UR6 ;  /* 0x0000000612127c28 */ /* 0x008fce0008000000 */
[----:B------:R3:W-:Y:S04]  /*2f80*/  STG.E.64 desc[UR8][R10.64+0x28], R18 ;  /* 0x000028120a007986 */ /* 0x0007e8000c101b08 */
[----:B----4-:R-:W4:Y:S02]  /*2f90*/  LDG.E.64 R20, desc[UR8][R8.64+0x30] ;  /* 0x0000300808147981 */ /* 0x010f24000c1e1b00 */
[----:B----4-:R-:W-:-:S07]  /*2fa0*/  DMUL R20, R20, UR6 ;  /* 0x0000000614147c28 */ /* 0x010fce0008000000 */
[----:B------:R4:W-:Y:S04]  /*2fb0*/  STG.E.64 desc[UR8][R10.64+0x30], R20 ;  /* 0x000030140a007986 */ /* 0x0009e8000c101b08 */
[----:B--2---:R-:W2:Y:S02]  /*2fc0*/  LDG.E.64 R22, desc[UR8][R8.64+0x38] ;  /* 0x0000380808167981 */ /* 0x004ea4000c1e1b00 */
        /* <DEDUP_REMOVED lines=13> */
[----:B------:R-:W-:Y:S04]  /*30a0*/  STG.E.64 desc[UR8][R10.64+0x58], R20 ;  /* 0x000058140a007986 */ /* 0x000fe8000c101b08 */
[----:B--2---:R-:W2:Y:S01]  /*30b0*/  LDG.E.64 R22, desc[UR8][R8.64+0x60] ;  /* 0x0000600808167981 */ /* 0x004ea2000c1e1b00 */
[----:B------:R-:W-:Y:S01]  /*30c0*/  VIADD R0, R0, 0x10 ;  /* 0x0000001000007836 */ /* 0x000fe20000000000 */
[----:B--2---:R-:W-:-:S07]  /*30d0*/  DMUL R22, R22, UR6 ;  /* 0x0000000616167c28 */ /* 0x004fce0008000000 */
[----:B------:R-:W-:Y:S04]  /*30e0*/  STG.E.64 desc[UR8][R10.64+0x60], R22 ;  /* 0x000060160a007986 */ /* 0x000fe8000c101b08 */
[----:B0-----:R0:W2:Y:S01]  /*30f0*/  LDG.E.64 R14, desc[UR8][R8.64+0x68] ;  /* 0x00006808080e7981 */ /* 0x0010a2000c1e1b00 */
[----:B------:R-:W-:Y:S02]  /*3100*/  ISETP.GE.AND P1, PT, R0, -0xc, PT ;  /* 0xfffffff40000780c */ /* 0x000fe40003f26270 */
[----:B-1----:R-:W-:Y:S02]  /*3110*/  IADD3 R16, P2, PT, R8, 0x80, RZ ;  /* 0x0000008008107810 */ /* 0x002fe40007f5e0ff */
[----:B------:R-:W-:-:S03]  /*3120*/  IADD3 R12, P3, PT, R10, 0x80, RZ ;  /* 0x000000800a0c7810 */ /* 0x000fc60007f7e0ff */
[----:B---3--:R-:W-:Y:S02]  /*3130*/  IMAD.X R19, RZ, RZ, R9, P2 ;  /* 0x000000ffff137224 */ /* 0x008fe400010e0609 */
[----:B------:R-:W-:Y:S01]  /*3140*/  IMAD.X R17, RZ, RZ, R11, P3 ;  /* 0x000000ffff117224 */ /* 0x000fe200018e060b */
[----:B0-----:R-:W-:Y:S01]  /*3150*/  MOV R8, R16 ;  /* 0x0000001000087202 */ /* 0x001fe20000000f00 */
[----:B------:R-:W-:Y:S01]  /*3160*/  IMAD.MOV.U32 R9, RZ, RZ, R19 ;  /* 0x000000ffff097224 */ /* 0x000fe200078e0013 */
[----:B--2---:R-:W-:-:S07]  /*3170*/  DMUL R14, R14, UR6 ;  /* 0x000000060e0e7c28 */ /* 0x004fce0008000000 */
[----:B------:R0:W-:Y:S02]  /*3180*/  STG.E.64 desc[UR8][R10.64+0x68], R14 ;  /* 0x0000680e0a007986 */ /* 0x0001e4000c101b08 */
[----:B0-----:R-:W-:Y:S02]  /*3190*/  IMAD.MOV.U32 R10, RZ, RZ, R12 ;  /* 0x000000ffff0a7224 */ /* 0x001fe400078e000c */
[----:B------:R-:W-:Y:S01]  /*31a0*/  IMAD.MOV.U32 R11, RZ, RZ, R17 ;  /* 0x000000ffff0b7224 */ /* 0x000fe200078e0011 */
[----:B------:R-:W-:Y:S06]  /*31b0*/  @!P1 BRA `(.L_x_41) ;  /* 0xfffffffc00109947 */ /* 0x000fec000383ffff */
.L_x_40:
[----:B--2---:R-:W-:Y:S05]  /*31c0*/  BSYNC.RECONVERGENT B2 ;  /* 0x0000000000027941 */ /* 0x004fea0003800200 */
.L_x_39:
[----:B------:R-:W-:Y:S01]  /*31d0*/  IADD3 R12, PT, PT, -R0, RZ, RZ ;  /* 0x000000ff000c7210 */ /* 0x000fe20007ffe1ff */
[----:B------:R-:W-:Y:S03]  /*31e0*/  BSSY.RECONVERGENT B2, `(.L_x_42) ;  /* 0x0000026000027945 */ /* 0x000fe60003800200 */
[----:B------:R-:W-:-:S13]  /*31f0*/  ISETP.GT.AND P1, PT, R12, 0x4, PT ;  /* 0x000000040c00780c */ /* 0x000fda0003f24270 */
[----:B------:R-:W-:Y:S05]  /*3200*/  @!P1 BRA `(.L_x_43) ;  /* 0x00000000008c9947 */ /* 0x000fea0003800000 */
[----:B------:R-:W2:Y:S01]  /*3210*/  LDG.E.64 R14, desc[UR8][R8.64+-0x10] ;  /* 0xfffff008080e7981 */ /* 0x000ea2000c1e1b00 */
[----:B------:R-:W2:Y:S02]  /*3220*/  LDCU.64 UR6, c[0x0][0x3d8] ;  /* 0x00007b00ff0677ac */ /* 0x000ea40008000a00 */
[----:B--2---:R-:W-:-:S07]  /*3230*/  DMUL R14, R14, UR6 ;  /* 0x000000060e0e7c28 */ /* 0x004fce0008000000 */
[----:B------:R0:W-:Y:S04]  /*3240*/  STG.E.64 desc[UR8][R10.64+-0x10], R14 ;  /* 0xfffff00e0a007986 */ /* 0x0001e8000c101b08 */
[----:B------:R-:W2:Y:S02]  /*3250*/  LDG.E.64 R16, desc[UR8][R8.64+-0x8] ;  /* 0xfffff80808107981 */ /* 0x000ea4000c1e1b00 */
[----:B--2---:R-:W-:-:S07]  /*3260*/  DMUL R16, R16, UR6 ;  /* 0x0000000610107c28 */ /* 0x004fce0008000000 */
[----:B------:R1:W-:Y:S04]  /*3270*/  STG.E.64 desc[UR8][R10.64+-0x8], R16 ;  /* 0xfffff8100a007986 */ /* 0x0003e8000c101b08 */
[----:B------:R-:W2:Y:S02]  /*3280*/  LDG.E.64 R18, desc[UR8][R8.64] ;  /* 0x0000000808127981 */ /* 0x000ea4000c1e1b00 */
[----:B--2---:R-:W-:-:S07]  /*3290*/  DMUL R18, R18, UR6 ;  /* 0x0000000612127c28 */ /* 0x004fce0008000000 */
[----:B------:R2:W-:Y:S04]  /*32a0*/  STG.E.64 desc[UR8][R10.64], R18 ;  /* 0x000000120a007986 */ /* 0x0005e8000c101b08 */
[----:B------:R-:W3:Y:S02]  /*32b0*/  LDG.E.64 R20, desc[UR8][R8.64+0x8] ;  /* 0x0000080808147981 */ /* 0x000ee4000c1e1b00 */
[----:B---3--:R-:W-:-:S07]  /*32c0*/  DMUL R20, R20, UR6 ;  /* 0x0000000614147c28 */ /* 0x008fce0008000000 */
[----:B------:R3:W-:Y:S04]  /*32d0*/  STG.E.64 desc[UR8][R10.64+0x8], R20 ;  /* 0x000008140a007986 */ /* 0x0007e8000c101b08 */
[----:B------:R-:W4:Y:S02]  /*32e0*/  LDG.E.64 R22, desc[UR8][R8.64+0x10] ;  /* 0x0000100808167981 */ /* 0x000f24000c1e1b00 */
[----:B----4-:R-:W-:-:S07]  /*32f0*/  DMUL R22, R22, UR6 ;  /* 0x0000000616167c28 */ /* 0x010fce0008000000 */
[----:B------:R-:W-:Y:S04]  /*3300*/  STG.E.64 desc[UR8][R10.64+0x10], R22 ;  /* 0x000010160a007986 */ /* 0x000fe8000c101b08 */
[----:B0-----:R-:W4:Y:S02]  /*3310*/  LDG.E.64 R14, desc[UR8][R8.64+0x18] ;  /* 0x00001808080e7981 */ /* 0x001f24000c1e1b00 */
[----:B----4-:R-:W-:-:S07]  /*3320*/  DMUL R14, R14, UR6 ;  /* 0x000000060e0e7c28 */ /* 0x010fce0008000000 */
[----:B------:R0:W-:Y:S04]  /*3330*/  STG.E.64 desc[UR8][R10.64+0x18], R14 ;  /* 0x0000180e0a007986 */ /* 0x0001e8000c101b08 */
[----:B-1----:R-:W4:Y:S02]  /*3340*/  LDG.E.64 R16, desc[UR8][R8.64+0x20] ;  /* 0x0000200808107981 */ /* 0x002f24000c1e1b00 */
[----:B----4-:R-:W-:-:S07]  /*3350*/  DMUL R16, R16, UR6 ;  /* 0x0000000610107c28 */ /* 0x010fce0008000000 */
[----:B------:R-:W-:Y:S04]  /*3360*/  STG.E.64 desc[UR8][R10.64+0x20], R16 ;  /* 0x000020100a007986 */ /* 0x000fe8000c101b08 */
[----:B--2---:R1:W2:Y:S01]  /*3370*/  LDG.E.64 R18, desc[UR8][R8.64+0x28] ;  /* 0x0000280808127981 */ /* 0x0042a2000c1e1b00 */
[----:B---3--:R-:W-:Y:S01]  /*3380*/  IADD3 R20, P1, PT, R8, 0x40, RZ ;  /* 0x0000004008147810 */ /* 0x008fe20007f3e0ff */
[----:B------:R-:W-:Y:S01]  /*3390*/  VIADD R0, R0, 0x8 ;  /* 0x0000000800007836 */ /* 0x000fe20000000000 */
[----:B------:R-:W-:Y:S02]  /*33a0*/  IADD3 R12, P2, PT, R10, 0x40, RZ ;  /* 0x000000400a0c7810 */ /* 0x000fe40007f5e0ff */
[----:B------:R-:W-:Y:S01]  /*33b0*/  PLOP3.LUT P0, PT, PT, PT, PT, 0x8, 0x80 ;  /* 0x000000000080781c */ /* 0x000fe20003f0e170 */
[----:B------:R-:W-:-:S02]  /*33c0*/  IMAD.X R21, RZ, RZ, R9, P1 ;  /* 0x000000ffff157224 */ /* 0x000fc400008e0609 */
[----:B0-----:R-:W-:Y:S01]  /*33d0*/  IMAD.X R15, RZ, RZ, R11, P2 ;  /* 0x000000ffff0f7224 */ /* 0x001fe200010e060b */
[----:B-1----:R-:W-:Y:S01]  /*33e0*/  MOV R8, R20 ;  /* 0x0000001400087202 */ /* 0x002fe20000000f00 */
[----:B------:R-:W-:Y:S01]  /*33f0*/  IMAD.MOV.U32 R9, RZ, RZ, R21 ;  /* 0x000000ffff097224 */ /* 0x000fe200078e0015 */
[----:B--2---:R-:W-:-:S07]  /*3400*/  DMUL R18, R18, UR6 ;  /* 0x0000000612127c28 */ /* 0x004fce0008000000 */
[----:B------:R0:W-:Y:S02]  /*3410*/  STG.E.64 desc[UR8][R10.64+0x28], R18 ;  /* 0x000028120a007986 */ /* 0x0001e4000c101b08 */
[----:B0-----:R-:W-:Y:S02]  /*3420*/  IMAD.MOV.U32 R10, RZ, RZ, R12 ;  /* 0x000000ffff0a7224 */ /* 0x001fe400078e000c */
[----:B------:R-:W-:-:S07]  /*3430*/  IMAD.MOV.U32 R11, RZ, RZ, R15 ;  /* 0x000000ffff0b7224 */ /* 0x000fce00078e000f */
.L_x_43:
[----:B------:R-:W-:Y:S05]  /*3440*/  BSYNC.RECONVERGENT B2 ;  /* 0x0000000000027941 */ /* 0x000fea0003800200 */
.L_x_42:
[----:B------:R-:W-:-:S13]  /*3450*/  ISETP.NE.OR P0, PT, R0, RZ, P0 ;  /* 0x000000ff0000720c */ /* 0x000fda0000705670 */
[----:B------:R-:W-:Y:S05]  /*3460*/  @!P0 BREAK.RELIABLE B1 ;  /* 0x0000000000018942 */ /* 0x000fea0003800100 */
[----:B------:R-:W-:Y:S05]  /*3470*/  @!P0 BRA `(.L_x_34) ;  /* 0x0000000000608947 */ /* 0x000fea0003800000 */
.L_x_38:
[----:B--2---:R-:W-:Y:S05]  /*3480*/  BSYNC.RELIABLE B1 ;  /* 0x0000000000017941 */ /* 0x004fea0003800100 */
.L_x_37:
[----:B------:R-:W2:Y:S02]  /*3490*/  LDG.E.64 R14, desc[UR8][R8.64+-0x10] ;  /* 0xfffff008080e7981 */ /* 0x000ea4000c1e1b00 */
[----:B--2---:R-:W-:-:S07]  /*34a0*/  DMUL R14, R14, UR12 ;  /* 0x0000000c0e0e7c28 */ /* 0x004fce0008000000 */
[----:B------:R0:W-:Y:S04]  /*34b0*/  STG.E.64 desc[UR8][R10.64+-0x10], R14 ;  /* 0xfffff00e0a007986 */ /* 0x0001e8000c101b08 */
[----:B------:R-:W2:Y:S02]  /*34c0*/  LDG.E.64 R16, desc[UR8][R8.64+-0x8] ;  /* 0xfffff80808107981 */ /* 0x000ea4000c1e1b00 */
[----:B--2---:R-:W-:-:S07]  /*34d0*/  DMUL R16, R16, UR12 ;  /* 0x0000000c10107c28 */ /* 0x004fce0008000000 */
[----:B------:R1:W-:Y:S04]  /*34e0*/  STG.E.64 desc[UR8][R10.64+-0x8], R16 ;  /* 0xfffff8100a007986 */ /* 0x0003e8000c101b08 */
[----:B------:R-:W2:Y:S01]  /*34f0*/  LDG.E.64 R18, desc[UR8][R8.64] ;  /* 0x0000000808127981 */ /* 0x000ea2000c1e1b00 */
[----:B------:R-:W-:Y:S01]  /*3500*/  IADD3 R0, PT, PT, R0, 0x4, RZ ;  /* 0x0000000400007810 */ /* 0x000fe20007ffe0ff */
[----:B--2---:R-:W-:-:S07]  /*3510*/  DMUL R18, R18, UR12 ;  /* 0x0000000c12127c28 */ /* 0x004fce0008000000 */
[----:B------:R-:W-:Y:S04]  /*3520*/  STG.E.64 desc[UR8][R10.64], R18 ;  /* 0x000000120a007986 */ /* 0x000fe8000c101b08 */
[----:B------:R2:W3:Y:S01]  /*3530*/  LDG.E.64 R20, desc[UR8][R8.64+0x8] ;  /* 0x0000080808147981 */ /* 0x0004e2000c1e1b00 */
[----:B------:R-:W-:Y:S02]  /*3540*/  ISETP.NE.AND P0, PT, R0, RZ, PT ;  /* 0x000000ff0000720c */ /* 0x000fe40003f05270 */
[----:B0-----:R-:W-:Y:S02]  /*3550*/  IADD3 R14, P1, PT, R8, 0x20, RZ ;  /* 0x00000020080e7810 */ /* 0x001fe40007f3e0ff */
[----:B------:R-:W-:-:S03]  /*3560*/  IADD3 R12, P2, PT, R10, 0x20, RZ ;  /* 0x000000200a0c7810 */ /* 0x000fc60007f5e0ff */
[----:B-1----:R-:W-:Y:S02]  /*3570*/  IMAD.X R17, RZ, RZ, R9, P1 ;  /* 0x000000ffff117224 */ /* 0x002fe400008e0609 */
[----:B------:R-:W-:Y:S02]  /*3580*/  IMAD.X R15, RZ, RZ, R11, P2 ;  /* 0x000000ffff0f7224 */ /* 0x000fe400010e060b */
[----:B--2---:R-:W-:Y:S01]  /*3590*/  IMAD.MOV.U32 R8, RZ, RZ, R14 ;  /* 0x000000ffff087224 */ /* 0x004fe200078e000e */
[----:B------:R-:W-:Y:S01]  /*35a0*/  MOV R9, R17 ;  /* 0x0000001100097202 */ /* 0x000fe20000000f00 */
[----:B---3--:R-:W-:-:S07]  /*35b0*/  DMUL R20, R20, UR12 ;  /* 0x0000000c14147c28 */ /* 0x008fce0008000000 */
[----:B------:R0:W-:Y:S02]  /*35c0*/  STG.E.64 desc[UR8][R10.64+0x8], R20 ;  /* 0x000008140a007986 */ /* 0x0001e4000c101b08 */
[----:B0-----:R-:W-:Y:S02]  /*35d0*/  IMAD.MOV.U32 R10, RZ, RZ, R12 ;  /* 0x000000ffff0a7224 */ /* 0x001fe400078e000c */
[----:B------:R-:W-:Y:S01]  /*35e0*/  IMAD.MOV.U32 R11, RZ, RZ, R15 ;  /* 0x000000ffff0b7224 */ /* 0x000fe200078e000f */
[----:B------:R-:W-:Y:S06]  /*35f0*/  @P0 BRA `(.L_x_37) ;  /* 0xfffffffc00a40947 */ /* 0x000fec000383ffff */
.L_x_34:
[----:B--2---:R-:W-:Y:S05]  /*3600*/  BSYNC.RECONVERGENT B0 ;  /* 0x0000000000007941 */ /* 0x004fea0003800200 */
.L_x_33:
[----:B------:R-:W-:Y:S05]  /*3610*/  WARPSYNC.ALL ;  /* 0x0000000000007948 */ /* 0x000fea0003800000 */
[----:B0-----:R-:W2:Y:S01]  /*3620*/  LDG.E.64 R2, desc[UR8][R2.64] ;  /* 0x0000000802027981 */ /* 0x001ea2000c1e1b00 */
[----:B------:R-:W0:Y:S01]  /*3630*/  LDCU UR4, c[0x0][0x418] ;  /* 0x00008300ff0477ac */ /* 0x000e220008000800 */
[----:B------:R-:W4:Y:S02]  /*3640*/  LDC.64 R32, c[0x0][0x388] ;  /* 0x0000e200ff207b82 */ /* 0x000f240000000a00 */
[----:B----4-:R-:W-:-:S05]  /*3650*/  IMAD.WIDE.U32 R32, R4, 0x8, R32 ;  /* 0x0000000804207825 */ /* 0x010fca00078e0020 */
[----:B------:R4:W-:Y:S01]  /*3660*/  STG.E.64 desc[UR8][R32.64], RZ ;  /* 0x000000ff20007986 */ /* 0x0009e2000c101b08 */
[----:B--2---:R-:W0:Y:S02]  /*3670*/  F2I.F64.TRUNC R0, R2 ;  /* 0x0000000200007311 */ /* 0x004e24000030d100 */
[----:B0-----:R-:W-:-:S13]  /*3680*/  ISETP.GE.AND P0, PT, R0, UR4, PT ;  /* 0x0000000400007c0c */ /* 0x001fda000bf06270 */
[----:B----4-:R-:W-:Y:S05]  /*3690*/  @P0 EXIT ;  /* 0x000000000000094d */ /* 0x010fea0003800000 */
[----:B------:R-:W0:Y:S01]  /*36a0*/  LDCU UR4, c[0x0][0x3f4] ;  /* 0x00007e80ff0477ac */ /* 0x000e220008000800 */
[----:B-1-3--:R-:W1:Y:S01]  /*36b0*/  LDC.64 R10, c[0x0][0x3f0] ;  /* 0x0000fc00ff0a7b82 */ /* 0x00ae620000000a00 */
[----:B------:R-:W-:Y:S01]  /*36c0*/  IMAD.MOV.U32 R2, RZ, RZ, 0x1 ;  /* 0x00000001ff027424 */ /* 0x000fe200078e00ff */
[----:B------:R-:W2:Y:S06]  /*36d0*/  LDCU.64 UR6, c[0x0][0x3d8] ;  /* 0x00007b00ff0677ac */ /* 0x000eac0008000a00 */
[----:B------:R-:W3:Y:S01]  /*36e0*/  LDC R12, c[0x0][0x3dc] ;  /* 0x0000f700ff0c7b82 */ /* 0x000ee20000000800 */
[----:B0-----:R-:W1:Y:S01]  /*36f0*/  MUFU.RCP64H R3, UR4 ;  /* 0x0000000400037d08 */ /* 0x001e620008001800 */
[----:B---3--:R-:W-:Y:S01]  /*3700*/  FSETP.GEU.AND P1, PT, |R12|, 6.5827683646048100446e-37, PT ;  /* 0x036000000c00780b */ /* 0x008fe20003f2e200 */
[----:B-1----:R-:W-:-:S08]  /*3710*/  DFMA R8, R2, -R10, 1 ;  /* 0x3ff000000208742b */ /* 0x002fd0000000080a */
[----:B------:R-:W-:-:S08]  /*3720*/  DFMA R8, R8, R8, R8 ;  /* 0x000000080808722b */ /* 0x000fd00000000008 */
[----:B------:R-:W-:-:S08]  /*3730*/  DFMA R8, R2, R8, R2 ;  /* 0x000000080208722b */ /* 0x000fd00000000002 */
[----:B------:R-:W-:-:S08]  /*3740*/  DFMA R2, R8, -R10, 1 ;  /* 0x3ff000000802742b */ /* 0x000fd0000000080a */
[----:B------:R-:W-:-:S08]  /*3750*/  DFMA R2, R8, R2, R8 ;  /* 0x000000020802722b */ /* 0x000fd00000000008 */
[----:B--2---:R-:W-:-:S08]  /*3760*/  DMUL R8, R2, UR6 ;  /* 0x0000000602087c28 */ /* 0x004fd00008000000 */
[----:B------:R-:W-:-:S08]  /*3770*/  DFMA R10, R8, -R10, UR6 ;  /* 0x00000006080a7e2b */ /* 0x000fd0000800080a */
[----:B------:R-:W-:Y:S01]  /*3780*/  DFMA R2, R2, R10, R8 ;  /* 0x0000000a0202722b */ /* 0x000fe20000000008 */
[----:B------:R-:W-:-:S09]  /*3790*/  VIADD R9, R13, 0x1 ;  /* 0x000000010d097836 */ /* 0x000fd20000000000 */
[----:B------:R-:W-:-:S05]  /*37a0*/  FFMA R8, RZ, UR4, R3 ;  /* 0x00000004ff087c23 */ /* 0x000fca0008000003 */
[----:B------:R-:W-:Y:S02]  /*37b0*/  FSETP.GT.AND P0, PT, |R8|, 1.469367938527859385e-39, PT ;  /* 0x001000000800780b */ /* 0x000fe40003f04200 */
[----:B------:R-:W-:-:S11]  /*37c0*/  MOV R8, R0 ;  /* 0x0000000000087202 */ /* 0x000fd60000000f00 */
[----:B------:R-:W-:Y:S05]  /*37d0*/  @P0 BRA P1, `(.L_x_44) ;  /* 0x0000000000280947 */ /* 0x000fea0000800000 */
[----:B------:R-:W0:Y:S01]  /*37e0*/  LDCU.64 UR6, c[0x0][0x3d8] ;  /* 0x00007b00ff0677ac */ /* 0x000e220008000a00 */
[----:B------:R-:W-:Y:S01]  /*37f0*/  MOV R0, 0x3860 ;  /* 0x0000386000007802 */ /* 0x000fe20000000f00 */
[----:B------:R-:W1:Y:S01]  /*3800*/  LDCU.64 UR4, c[0x0][0x3f0] ;  /* 0x00007e00ff0477ac */ /* 0x000e620008000a00 */
[----:B0-----:R-:W-:Y:S02]  /*3810*/  IMAD.U32 R44, RZ, RZ, UR6 ;  /* 0x00000006ff2c7e24 */ /* 0x001fe4000f8e00ff */
[----:B------:R-:W-:Y:S01]  /*3820*/  IMAD.U32 R45, RZ, RZ, UR7 ;  /* 0x00000007ff2d7e24 */ /* 0x000fe2000f8e00ff */
[----:B-1----:R-:W-:Y:S01]  /*3830*/  MOV R42, UR4 ;  /* 0x00000004002a7c02 */ /* 0x002fe20008000f00 */
[----:B------:R-:W-:-:S07]  /*3840*/  IMAD.U32 R43, RZ, RZ, UR5 ;  /* 0x00000005ff2b7e24 */ /* 0x000fce000f8e00ff */
[----:B-----5:R-:W-:Y:S05]  /*3850*/  CALL.REL.NOINC `($__internal_0_$__cuda_sm20_div_rn_f64_full) ;  /* 0x00000020003c7944 */ /* 0x020fea0003c00000 */
[----:B------:R-:W-:Y:S02]  /*3860*/  IMAD.MOV.U32 R2, RZ, RZ, R56 ;  /* 0x000000ffff027224 */ /* 0x000fe400078e0038 */
[----:B------:R-:W-:-:S07]  /*3870*/  IMAD.MOV.U32 R3, RZ, RZ, R57 ;  /* 0x000000ffff037224 */ /* 0x000fce00078e0039 */
.L_x_44:
[----:B------:R-:W0:Y:S01]  /*3880*/  LDCU UR14, c[0x0][0x41c] ;  /* 0x00008380ff0e77ac */ /* 0x000e220008000800 */
[----:B------:R-:W1:Y:S01]  /*3890*/  I2F.F64 R26, R8 ;  /* 0x00000008001a7312 */ /* 0x000e620000201c00 */
[----:B------:R-:W-:Y:S01]  /*38a0*/  MOV R10, RZ ;  /* 0x000000ff000a7202 */ /* 0x000fe20000000f00 */
[----:B-----5:R-:W-:Y:S01]  /*38b0*/  IMAD.MOV.U32 R24, RZ, RZ, R38 ;  /* 0x000000ffff187224 */ /* 0x020fe200078e0026 */
[----:B------:R-:W1:Y:S01]  /*38c0*/  LDCU.64 UR16, c[0x0][0x3d8] ;  /* 0x00007b00ff1077ac */ /* 0x000e620008000a00 */
[----:B------:R-:W-:Y:S01]  /*38d0*/  IMAD.MOV.U32 R25, RZ, RZ, R39 ;  /* 0x000000ffff197224 */ /* 0x000fe200078e0027 */
[----:B------:R-:W2:Y:S01]  /*38e0*/  LDCU UR10, c[0x0][0x400] ;  /* 0x00008000ff0a77ac */ /* 0x000ea20008000800 */
[----:B------:R-:W3:Y:S01]  /*38f0*/  LDCU.64 UR4, c[0x0][0x3d8] ;  /* 0x00007b00ff0477ac */ /* 0x000ee20008000a00 */
[----:B------:R-:W4:Y:S01]  /*3900*/  LDCU.64 UR6, c[0x0][0x3d0] ;  /* 0x00007a00ff0677ac */ /* 0x000f220008000a00 */
[----:B0-----:R-:W0:Y:S01]  /*3910*/  I2F.F64 R28, UR14 ;  /* 0x0000000e001c7d12 */ /* 0x001e220008201c00 */
[----:B------:R-:W0:Y:S01]  /*3920*/  LDCU UR12, c[0x0][0x3dc] ;  /* 0x00007b80ff0c77ac */ /* 0x000e220008000800 */
[----:B-1----:R-:W-:Y:S01]  /*3930*/  DMUL R26, R26, UR16 ;  /* 0x000000101a1a7c28 */ /* 0x002fe20008000000 */
[----:B------:R-:W1:Y:S05]  /*3940*/  LDCU UR13, c[0x0][0x420] ;  /* 0x00008400ff0d77ac */ /* 0x000e6a0008000800 */
[----:B--2---:R-:W2:Y:S01]  /*3950*/  I2F.F64 R30, UR10 ;  /* 0x0000000a001e7d12 */ /* 0x004ea20008201c00 */
[----:B---34-:R-:W0:Y:S04]  /*3960*/  LDCU.64 UR10, c[0x0][0x3f8] ;  /* 0x00007f00ff0a77ac */ /* 0x018e280008000a00 */
.L_x_78:
[----:B------:R-:W-:Y:S01]  /*3970*/  ISETP.GE.U32.AND P1, PT, R5, R6, PT ;  /* 0x000000060500720c */ /* 0x000fe20003f26070 */
[----:B------:R-:W-:Y:S01]  /*3980*/  BSSY.RECONVERGENT B2, `(.L_x_45) ;  /* 0x00001ef000027945 */ /* 0x000fe20003800200 */
[----:B------:R-:W-:-:S11]  /*3990*/  PLOP3.LUT P0, PT, PT, PT, PT, 0x80, 0x8 ;  /* 0x000000000008781c */ /* 0x000fd60003f0f070 */
[----:B---3--:R-:W-:Y:S05]  /*39a0*/  @P1 BRA `(.L_x_46) ;  /* 0x0000001c00b01947 */ /* 0x008fea0003800000 */
[----:B------:R-:W-:Y:S01]  /*39b0*/  BSSY.RECONVERGENT B1, `(.L_x_47) ;  /* 0x00001ea000017945 */ /* 0x000fe20003800200 */
[----:B------:R-:W-:Y:S01]  /*39c0*/  IMAD.MOV.U32 R11, RZ, RZ, 0x1 ;  /* 0x00000001ff0b7424 */ /* 0x000fe200078e00ff */
[----:B------:R-:W-:-:S07]  /*39d0*/  MOV R13, R5 ;  /* 0x00000005000d7202 */ /* 0x000fce0000000f00 */
.L_x_77:
[----:B---3--:R-:W3:Y:S08]  /*39e0*/  LDC.64 R22, c[0x0][0x390] ;  /* 0x0000e400ff167b82 */ /* 0x008ef00000000a00 */
[----:B------:R-:W4:Y:S08]  /*39f0*/  LDC.64 R18, c[0x0][0x3b8] ;  /* 0x0000ee00ff127b82 */ /* 0x000f300000000a00 */
[----:B------:R-:W5:Y:S01]  /*3a00*/  LDC.64 R16, c[0x0][0x3a0] ;  /* 0x0000e800ff107b82 */ /* 0x000f620000000a00 */
[----:B---3--:R-:W-:-:S05]  /*3a10*/  IMAD.WIDE.U32 R22, R13, 0x8, R22 ;  /* 0x000000080d167825 */ /* 0x008fca00078e0016 */
[----:B------:R-:W3:Y:S01]  /*3a20*/  LDG.E.64 R14, desc[UR8][R22.64] ;  /* 0x00000008160e7981 */ /* 0x000ee2000c1e1b00 */
[----:B------:R-:W3:Y:S01]  /*3a30*/  I2F.F64 R20, R8 ;  /* 0x0000000800147312 */ /* 0x000ee20000201c00 */
[----:B------:R-:W-:Y:S01]  /*3a40*/  BSSY.RECONVERGENT B3, `(.L_x_48) ;  /* 0x0000045000037945 */ /* 0x000fe20003800200 */
[----:B----4-:R-:W-:-:S04]  /*3a50*/  IMAD.WIDE.U32 R18, R13, 0x8, R18 ;  /* 0x000000080d127825 */ /* 0x010fc800078e0012 */
[----:B-----5:R-:W-:Y:S01]  /*3a60*/  IMAD.WIDE.U32 R16, R13, 0x8, R16 ;  /* 0x000000080d107825 */ /* 0x020fe200078e0010 */
[----:B---3--:R-:W-:-:S14]  /*3a70*/  DSETP.GEU.AND P0, PT, R14, R20, PT ;  /* 0x000000140e00722a */ /* 0x008fdc0003f0e000 */
[----:B------:R-:W-:Y:S05]  /*3a80*/  @!P0 BRA `(.L_x_49) ;  /* 0x0000000000088947 */ /* 0x000fea0003800000 */
[----:B------:R3:W5:Y:S01]  /*3a90*/  LDG.E.64 R14, desc[UR8][R16.64] ;  /* 0x00000008100e7981 */ /* 0x000762000c1e1b00 */
[----:B------:R-:W-:Y:S05]  /*3aa0*/  BRA `(.L_x_50) ;  /* 0x0000000000f87947 */ /* 0x000fea0003800000 */
.L_x_49:
[----:B------:R-:W3:Y:S01]  /*3ab0*/  LDG.E.64 R44, desc[UR8][R18.64] ;  /* 0x00000008122c7981 */ /* 0x000ee2000c1e1b00 */
[----:B------:R-:W4:Y:S01]  /*3ac0*/  LDC.64 R14, c[0x0][0x3d8] ;  /* 0x0000f600ff0e7b82 */ /* 0x000f220000000a00 */
[----:B0-----:R-:W4:Y:S01]  /*3ad0*/  MUFU.RCP64H R41, UR12 ;  /* 0x0000000c00297d08 */ /* 0x001f220008001800 */
[----:B------:R-:W-:Y:S01]  /*3ae0*/  IMAD.MOV.U32 R40, RZ, RZ, 0x1 ;  /* 0x00000001ff287424 */ /* 0x000fe200078e00ff */
[----:B------:R-:W-:Y:S05]  /*3af0*/  BSSY.RECONVERGENT B4, `(.L_x_51) ;  /* 0x0000012000047945 */ /* 0x000fea0003800200 */
[----:B----4-:R-:W-:-:S08]  /*3b00*/  DFMA R42, R40, -R14, 1 ;  /* 0x3ff00000282a742b */ /* 0x010fd0000000080e */
[----:B------:R-:W-:-:S08]  /*3b10*/  DFMA R42, R42, R42, R42 ;  /* 0x0000002a2a2a722b */ /* 0x000fd0000000002a */
[----:B------:R-:W-:-:S08]  /*3b20*/  DFMA R42, R40, R42, R40 ;  /* 0x0000002a282a722b */ /* 0x000fd00000000028 */
[----:B------:R-:W-:-:S08]  /*3b30*/  DFMA R40, R42, -R14, 1 ;  /* 0x3ff000002a28742b */ /* 0x000fd0000000080e */
[----:B------:R-:W-:-:S08]  /*3b40*/  DFMA R40, R42, R40, R42 ;  /* 0x000000282a28722b */ /* 0x000fd0000000002a */
[----:B---3--:R-:W-:Y:S01]  /*3b50*/  DMUL R56, R40, R44 ;  /* 0x0000002c28387228 */ /* 0x008fe20000000000 */
[----:B------:R-:W-:-:S07]  /*3b60*/  FSETP.GEU.AND P1, PT, |R45|, 6.5827683646048100446e-37, PT ;  /* 0x036000002d00780b */ /* 0x000fce0003f2e200 */
[----:B------:R-:W-:-:S08]  /*3b70*/  DFMA R14, R56, -R14, R44 ;  /* 0x8000000e380e722b */ /* 0x000fd0000000002c */
[----:B------:R-:W-:-:S10]  /*3b80*/  DFMA R56, R40, R14, R56 ;  /* 0x0000000e2838722b */ /* 0x000fd40000000038 */
[----:B------:R-:W-:-:S05]  /*3b90*/  FFMA R0, RZ, UR12, R57 ;  /* 0x0000000cff007c23 */ /* 0x000fca0008000039 */
[----:B------:R-:W-:-:S13]  /*3ba0*/  FSETP.GT.AND P0, PT, |R0|, 1.469367938527859385e-39, PT ;  /* 0x001000000000780b */ /* 0x000fda0003f04200 */
[----:B------:R-:W-:Y:S05]  /*3bb0*/  @P0 BRA P1, `(.L_x_52) ;  /* 0x0000000000140947 */ /* 0x000fea0000800000 */
[----:B------:R-:W0:Y:S01]  /*3bc0*/  LDCU.64 UR14, c[0x0][0x3d8] ;  /* 0x00007b00ff0e77ac */ /* 0x000e220008000a00 */
[----:B------:R-:W-:Y:S01]  /*3bd0*/  MOV R0, 0x3c10 ;  /* 0x00003c1000007802 */ /* 0x000fe20000000f00 */
[----:B0-----:R-:W-:Y:S02]  /*3be0*/  IMAD.U32 R42, RZ, RZ, UR14 ;  /* 0x0000000eff2a7e24 */ /* 0x001fe4000f8e00ff */
[----:B------:R-:W-:-:S07]  /*3bf0*/  IMAD.U32 R43, RZ, RZ, UR15 ;  /* 0x0000000fff2b7e24 */ /* 0x000fce000f8e00ff */
[----:B-12---:R-:W-:Y:S05]  /*3c00*/  CALL.REL.NOINC `($__internal_0_$__cuda_sm20_div_rn_f64_full) ;  /* 0x0000001c00507944 */ /* 0x006fea0003c00000 */
.L_x_52:
[----:B-1----:R-:W-:Y:S05]  /*3c10*/  BSYNC.RECONVERGENT B4 ;  /* 0x0000000000047941 */ /* 0x002fea0003800200 */
.L_x_51:
[----:B------:R-:W3:Y:S01]  /*3c20*/  LDG.E.64 R14, desc[UR8][R16.64] ;  /* 0x00000008100e7981 */ /* 0x000ee2000c1e1b00 */
[----:B------:R-:W0:Y:S01]  /*3c30*/  LDC.64 R40, c[0x0][0x3d8] ;  /* 0x0000f600ff287b82 */ /* 0x000e220000000a00 */
[----:B------:R-:W0:Y:S01]  /*3c40*/  MUFU.RCP64H R43, UR12 ;  /* 0x0000000c002b7d08 */ /* 0x000e220008001800 */
[----:B------:R-:W-:Y:S01]  /*3c50*/  MOV R42, 0x1 ;  /* 0x00000001002a7802 */ /* 0x000fe20000000f00 */
[----:B------:R-:W-:Y:S06]  /*3c60*/  BSSY.RECONVERGENT B4, `(.L_x_53) ;  /* 0x0000017000047945 */ /* 0x000fec0003800200 */
[----:B------:R1:W4:Y:S01]  /*3c70*/  F2I.F64.FLOOR R50, R56 ;  /* 0x0000003800327311 */ /* 0x0003220000305100 */
[----:B0-----:R-:W-:-:S08]  /*3c80*/  DFMA R44, R42, -R40, 1 ;  /* 0x3ff000002a2c742b */ /* 0x001fd00000000828 */
        /* <DEDUP_REMOVED lines=10> */
[----:B-1--4-:R-:W-:Y:S05]  /*3d30*/  @P0 BRA P1, `(.L_x_54) ;  /* 0x0000000000240947 */ /* 0x012fea0000800000 */
[----:B------:R-:W0:Y:S01]  /*3d40*/  LDCU.64 UR14, c[0x0][0x3d8] ;  /* 0x00007b00ff0e77ac */ /* 0x000e220008000a00 */
[----:B------:R-:W-:Y:S01]  /*3d50*/  IMAD.MOV.U32 R44, RZ, RZ, R14 ;  /* 0x000000ffff2c7224 */ /* 0x000fe200078e000e */
[----:B------:R-:W-:Y:S02]  /*3d60*/  MOV R45, R15 ;  /* 0x0000000f002d7202 */ /* 0x000fe40000000f00 */
[----:B------:R-:W-:Y:S01]  /*3d70*/  MOV R0, 0x3db0 ;  /* 0x00003db000007802 */ /* 0x000fe20000000f00 */
[----:B0-----:R-:W-:Y:S02]  /*3d80*/  IMAD.U32 R42, RZ, RZ, UR14 ;  /* 0x0000000eff2a7e24 */ /* 0x001fe4000f8e00ff */
[----:B------:R-:W-:-:S07]  /*3d90*/  IMAD.U32 R43, RZ, RZ, UR15 ;  /* 0x0000000fff2b7e24 */ /* 0x000fce000f8e00ff */
[----:B--2---:R-:W-:Y:S05]  /*3da0*/  CALL.REL.NOINC `($__internal_0_$__cuda_sm20_div_rn_f64_full) ;  /* 0x0000001800e87944 */ /* 0x004fea0003c00000 */
[----:B------:R-:W-:Y:S02]  /*3db0*/  IMAD.MOV.U32 R40, RZ, RZ, R56 ;  /* 0x000000ffff287224 */ /* 0x000fe400078e0038 */
[----:B------:R-:W-:-:S07]  /*3dc0*/  IMAD.MOV.U32 R41, RZ, RZ, R57 ;  /* 0x000000ffff297224 */ /* 0x000fce00078e0039 */
.L_x_54:
[----:B------:R-:W-:Y:S05]  /*3dd0*/  BSYNC.RECONVERGENT B4 ;  /* 0x0000000000047941 */ /* 0x000fea0003800200 */
.L_x_53:
[----:B------:R-:W-:Y:S01]  /*3de0*/  DADD R14, R14, UR4 ;  /* 0x000000040e0e7e29 */ /* 0x000fe20008000000 */
[----:B------:R-:W0:Y:S01]  /*3df0*/  F2I.F64.FLOOR R41, R40 ;  /* 0x0000002800297311 */ /* 0x000e220000305100 */
[----:B------:R-:W-:-:S05]  /*3e00*/  DADD R42, R24, UR10 ;  /* 0x0000000a182a7e29 */ /* 0x000fca0008000000 */
[----:B------:R4:W-:Y:S01]  /*3e10*/  STG.E.64 desc[UR8][R16.64], R14 ;  /* 0x0000000e10007986 */ /* 0x0009e2000c101b08 */
[----:B0-----:R-:W-:-:S04]  /*3e20*/  ISETP.NE.AND P0, PT, R50, R41, PT ;  /* 0x000000293200720c */ /* 0x001fc80003f05270 */
[C---:B------:R-:W-:Y:S02]  /*3e30*/  FSEL R25, R43.reuse, R25, !P0 ;  /* 0x000000192b197208 */ /* 0x040fe40004000000 */
[C---:B------:R-:W-:Y:S02]  /*3e40*/  FSEL R24, R42.reuse, R24, !P0 ;  /* 0x000000182a187208 */ /* 0x040fe40004000000 */
[----:B------:R-:W-:Y:S02]  /*3e50*/  FSEL R38, R42, R38, !P0 ;  /* 0x000000262a267208 */ /* 0x000fe40004000000 */
[----:B------:R-:W-:Y:S02]  /*3e60*/  FSEL R39, R43, R39, !P0 ;  /* 0x000000272b277208 */ /* 0x000fe40004000000 */
[----:B------:R-:W-:Y:S02]  /*3e70*/  SEL R11, R11, RZ, P0 ;  /* 0x000000ff0b0b7207 */ /* 0x000fe40000000000 */
[----:B----4-:R-:W-:-:S07]  /*3e80*/  SEL R10, R10, 0x1, P0 ;  /* 0x000000010a0a7807 */ /* 0x010fce0000000000 */
.L_x_50:
[----:B01----:R-:W-:Y:S05]  /*3e90*/  BSYNC.RECONVERGENT B3 ;  /* 0x0000000000037941 */ /* 0x003fea0003800200 */
.L_x_48:
[----:B------:R-:W4:Y:S01]  /*3ea0*/  LDG.E.64 R40, desc[UR8][R18.64] ;  /* 0x0000000812287981 */ /* 0x000f22000c1e1b00 */
[----:B------:R-:W0:Y:S01]  /*3eb0*/  LDC.64 R42, c[0x0][0x3c0] ;  /* 0x0000f000ff2a7b82 */ /* 0x000e220000000a00 */
[----:B------:R-:W-:Y:S01]  /*3ec0*/  BSSY.RECONVERGENT B3, `(.L_x_55) ;  /* 0x0000022000037945 */ /* 0x000fe20003800200 */
[----:B----45:R-:W-:Y:S01]  /*3ed0*/  DSETP.GE.AND P0, PT, R14, R40, PT ;  /* 0x000000280e00722a */ /* 0x030fe20003f06000 */
[----:B0-----:R-:W-:-:S13]  /*3ee0*/  IMAD.WIDE.U32 R14, R13, 0x8, R42 ;  /* 0x000000080d0e7825 */ /* 0x001fda00078e002a */
[----:B------:R-:W-:Y:S05]  /*3ef0*/  @P0 BRA `(.L_x_56) ;  /* 0x0000000000080947 */ /* 0x000fea0003800000 */
[----:B------:R0:W5:Y:S01]  /*3f00*/  LDG.E.64 R56, desc[UR8][R14.64] ;  /* 0x000000080e387981 */ /* 0x000162000c1e1b00 */
[----:B------:R-:W-:Y:S05]  /*3f10*/  BRA `(.L_x_57) ;  /* 0x0000000000707947 */ /* 0x000fea0003800000 */
.L_x_56:
[----:B------:R-:W0:Y:S01]  /*3f20*/  LDC.64 R44, c[0x0][0x3c8] ;  /* 0x0000f200ff2c7b82 */ /* 0x000e220000000a00 */
[----:B------:R-:W-:Y:S01]  /*3f30*/  VIMNMX R0, PT, PT, RZ, R8, !PT ;  /* 0x00000008ff007248 */ /* 0x000fe20007fe0100 */
[----:B------:R1:W5:Y:S04]  /*3f40*/  LDG.E.64 R50, desc[UR8][R14.64] ;  /* 0x000000080e327981 */ /* 0x000368000c1e1b00 */
[----:B------:R-:W-:-:S04]  /*3f50*/  IMAD.IADD R41, R7, 0x1, R0 ;  /* 0x0000000107297824 */ /* 0x000fc800078e0200 */
[----:B0-----:R-:W-:-:S06]  /*3f60*/  IMAD.WIDE.U32 R44, R41, 0x8, R44 ;  /* 0x00000008292c7825 */ /* 0x001fcc00078e002c */
[----:B------:R-:W4:Y:S01]  /*3f70*/  LDG.E.64 R44, desc[UR8][R44.64] ;  /* 0x000000082c2c7981 */ /* 0x000f22000c1e1b00 */
[----:B--2---:R-:W0:Y:S01]  /*3f80*/  MUFU.RCP64H R41, R31 ;  /* 0x0000001f00297308 */ /* 0x004e220000001800 */
[----:B------:R-:W-:-:S06]  /*3f90*/  MOV R40, 0x1 ;  /* 0x0000000100287802 */ /* 0x000fcc0000000f00 */
[----:B0-----:R-:W-:-:S08]  /*3fa0*/  DFMA R42, -R30, R40, 1 ;  /* 0x3ff000001e2a742b */ /* 0x001fd00000000128 */
[----:B------:R-:W-:-:S08]  /*3fb0*/  DFMA R42, R42, R42, R42 ;  /* 0x0000002a2a2a722b */ /* 0x000fd0000000002a */
[----:B------:R-:W-:-:S08]  /*3fc0*/  DFMA R42, R40, R42, R40 ;  /* 0x0000002a282a722b */ /* 0x000fd00000000028 */
[----:B------:R-:W-:-:S08]  /*3fd0*/  DFMA R40, -R30, R42, 1 ;  /* 0x3ff000001e28742b */ /* 0x000fd0000000012a */
[----:B------:R-:W-:Y:S01]  /*3fe0*/  DFMA R40, R42, R40, R42 ;  /* 0x000000282a28722b */ /* 0x000fe2000000002a */
[----:B------:R-:W-:Y:S07]  /*3ff0*/  BSSY.RECONVERGENT B4, `(.L_x_58) ;  /* 0x000000c000047945 */ /* 0x000fee0003800200 */
[----:B----4-:R-:W-:-:S08]  /*4000*/  DMUL R56, R44, R40 ;  /* 0x000000282c387228 */ /* 0x010fd00000000000 */
[----:B------:R-:W-:-:S08]  /*4010*/  DFMA R42, -R30, R56, R44 ;  /* 0x000000381e2a722b */ /* 0x000fd0000000012c */
[----:B------:R-:W-:Y:S01]  /*4020*/  DFMA R56, R40, R42, R56 ;  /* 0x0000002a2838722b */ /* 0x000fe20000000038 */
[----:B------:R-:W-:-:S09]  /*4030*/  FSETP.GEU.AND P1, PT, |R45|, 6.5827683646048100446e-37, PT ;  /* 0x036000002d00780b */ /* 0x000fd20003f2e200 */
[----:B------:R-:W-:-:S05]  /*4040*/  FFMA R0, RZ, R31, R57 ;  /* 0x0000001fff007223 */ /* 0x000fca0000000039 */
[----:B------:R-:W-:-:S13]  /*4050*/  FSETP.GT.AND P0, PT, |R0|, 1.469367938527859385e-39, PT ;  /* 0x001000000000780b */ /* 0x000fda0003f04200 */
[----:B-1----:R-:W-:Y:S05]  /*4060*/  @P0 BRA P1, `(.L_x_59) ;  /* 0x0000000000100947 */ /* 0x002fea0000800000 */
[----:B------:R-:W-:Y:S01]  /*4070*/  IMAD.MOV.U32 R42, RZ, RZ, R30 ;  /* 0x000000ffff2a7224 */ /* 0x000fe200078e001e */
[----:B------:R-:W-:Y:S01]  /*4080*/  MOV R0, 0x40b0 ;  /* 0x000040b000007802 */ /* 0x000fe20000000f00 */
[----:B------:R-:W-:-:S07]  /*4090*/  IMAD.MOV.U32 R43, RZ, RZ, R31 ;  /* 0x000000ffff2b7224 */ /* 0x000fce00078e001f */
[----:B---3-5:R-:W-:Y:S05]  /*40a0*/  CALL.REL.NOINC `($__internal_0_$__cuda_sm20_div_rn_f64_full) ;  /* 0x0000001800287944 */ /* 0x028fea0003c00000 */
.L_x_59:
[----:B------:R-:W-:Y:S05]  /*40b0*/  BSYNC.RECONVERGENT B4 ;  /* 0x0000000000047941 */ /* 0x000fea0003800200 */
.L_x_58:
[----:B-----5:R-:W-:-:S07]  /*40c0*/  DADD R56, R50, R56 ;  /* 0x0000000032387229 */ /* 0x020fce0000000038 */
[----:B------:R1:W-:Y:S04]  /*40d0*/  STG.E.64 desc[UR8][R14.64], R56 ;  /* 0x000000380e007986 */ /* 0x0003e8000c101b08 */
.L_x_57:
[----:B------:R-:W-:Y:S05]  /*40e0*/  BSYNC.RECONVERGENT B3 ;  /* 0x0000000000037941 */ /* 0x000fea0003800200 */
.L_x_55:
[----:B------:R-:W4:Y:S02]  /*40f0*/  LDC.64 R50, c[0x0][0x398] ;  /* 0x0000e600ff327b82 */ /* 0x000f240000000a00 */
[----:B----4-:R-:W-:-:S05]  /*4100*/  IMAD.WIDE.U32 R50, R13, 0x8, R50 ;  /* 0x000000080d327825 */ /* 0x010fca00078e0032 */
[----:B------:R-:W4:Y:S01]  /*4110*/  LDG.E.64 R40, desc[UR8][R50.64] ;  /* 0x0000000832287981 */ /* 0x000f22000c1e1b00 */
[----:B------:R-:W-:Y:S01]  /*4120*/  BSSY.RECONVERGENT B3, `(.L_x_60) ;  /* 0x0000165000037945 */ /* 0x000fe20003800200 */
[----:B----45:R-:W-:-:S14]  /*4130*/  DSETP.GE.AND P0, PT, R56, R40, PT ;  /* 0x000000283800722a */ /* 0x030fdc0003f06000 */
[----:B------:R-:W-:Y:S05]  /*4140*/  @!P0 BRA `(.L_x_61) ;  /* 0x0000001400888947 */ /* 0x000fea0003800000 */
[----:B------:R-:W4:Y:S02]  /*4150*/  LDG.E.64 R22, desc[UR8][R22.64] ;  /* 0x0000000816167981 */ /* 0x000f24000c1e1b00 */
[----:B----4-:R-:W-:-:S14]  /*4160*/  DSETP.GTU.AND P0, PT, R22, R20, PT ;  /* 0x000000141600722a */ /* 0x010fdc0003f0c000 */
[----:B------:R-:W-:Y:S05]  /*4170*/  @P0 BRA `(.L_x_61) ;  /* 0x00000014007c0947 */ /* 0x000fea0003800000 */
[----:B------:R-:W-:Y:S01]  /*4180*/  MOV R41, UR7 ;  /* 0x0000000700297c02 */ /* 0x000fe20008000f00 */
[----:B------:R-:W-:-:S04]  /*4190*/  IMAD.U32 R40, RZ, RZ, UR6 ;  /* 0x00000006ff287e24 */ /* 0x000fc8000f8e00ff */
[----:B------:R-:W-:-:S05]  /*41a0*/  IMAD.WIDE.U32 R22, R9, 0x8, R40 ;  /* 0x0000000809167825 */ /* 0x000fca00078e0028 */
[----:B------:R-:W4:Y:S01]  /*41b0*/  LDG.E.64 R42, desc[UR8][R22.64] ;  /* 0x00000008162a7981 */ /* 0x000f22000c1e1b00 */
[----:B------:R-:W-:Y:S01]  /*41c0*/  BSSY.RECONVERGENT B0, `(.L_x_62) ;  /* 0x0000054000007945 */ /* 0x000fe20003800200 */
[----:B------:R-:W-:Y:S01]  /*41d0*/  VIADD R58, R9, 0x1 ;  /* 0x00000001093a7836 */ /* 0x000fe20000000000 */
[----:B----4-:R-:W-:Y:S01]  /*41e0*/  ISETP.GT.AND P0, PT, R43, 0xfffff, PT ;  /* 0x000fffff2b00780c */ /* 0x010fe20003f04270 */
[----:B------:R-:W-:Y:S02]  /*41f0*/  IMAD.MOV.U32 R20, RZ, RZ, R42 ;  /* 0x000000ffff147224 */ /* 0x000fe400078e002a */
[----:B------:R-:W-:-:S10]  /*4200*/  IMAD.MOV.U32 R21, RZ, RZ, R43 ;  /* 0x000000ffff157224 */ /* 0x000fd400078e002b */
[----:B------:R-:W-:-:S10]  /*4210*/  @!P0 DMUL R20, R20, 1.80143985094819840000e+16 ;  /* 0x4350000014148828 */ /* 0x000fd40000000000 */
[----:B------:R-:W-:Y:S01]  /*4220*/  @!P0 IMAD.MOV.U32 R43, RZ, RZ, R21 ;  /* 0x000000ffff2b8224 */ /* 0x000fe200078e0015 */
[----:B------:R-:W-:-:S04]  /*4230*/  @!P0 MOV R42, R20 ;  /* 0x00000014002a8202 */ /* 0x000fc80000000f00 */
[----:B------:R-:W-:-:S04]  /*4240*/  IADD3 R0, PT, PT, R43, -0x1, RZ ;  /* 0xffffffff2b007810 */ /* 0x000fc80007ffe0ff */
[----:B------:R-:W-:Y:S01]  /*4250*/  ISETP.GT.U32.AND P1, PT, R0, 0x7feffffe, PT ;  /* 0x7feffffe0000780c */ /* 0x000fe20003f24070 */
[----:B------:R-:W-:Y:S02]  /*4260*/  IMAD.MOV.U32 R0, RZ, RZ, -0x3ff ;  /* 0xfffffc01ff007424 */ /* 0x000fe400078e00ff */
[----:B------:R-:W-:-:S10]  /*4270*/  @!P0 IMAD.MOV.U32 R0, RZ, RZ, -0x435 ;  /* 0xfffffbcbff008424 */ /* 0x000fd400078e00ff */
        /* <DEDUP_REMOVED lines=15> */
[----:B------:R-:W-:-:S06]  /*4370*/  @P0 IMAD.MOV.U32 R45, RZ, RZ, R21 ;  /* 0x000000ffff2d0224 */ /* 0x000fcc00078e0015 */
[C---:B------:R-:W-:Y:S02]  /*4380*/  DADD R46, R44.reuse, 1 ;  /* 0x3ff000002c2e7429 */ /* 0x040fe40000000000 */
[----:B------:R-:W-:-:S04]  /*4390*/  DADD R44, R44, -1 ;  /* 0xbff000002c2c7429 */ /* 0x000fc80000000000 */
[----:B------:R-:W4:Y:S02]  /*43a0*/  MUFU.RCP64H R55, R47 ;  /* 0x0000002f00377308 */ /* 0x000f240000001800 */
[----:B----4-:R-:W-:-:S08]  /*43b0*/  DFMA R20, -R46, R54, 1 ;  /* 0x3ff000002e14742b */ /* 0x010fd00000000136 */
        /* <DEDUP_REMOVED lines=9> */
[----:B------:R-:W-:-:S05]  /*4450*/  DADD R42, R42, R42 ;  /* 0x000000002a2a7229 */ /* 0x000fca000000002a */
[----:B------:R-:W-:Y:S01]  /*4460*/  DFMA R22, R20, R22, UR14 ;  /* 0x0000000e14167e2b */ /* 0x000fe20008000016 */
[----:B------:R-:W-:Y:S01]  /*4470*/  UMOV UR14, 0xa9ab0956 ;  /* 0xa9ab0956000e7882 */ /* 0x000fe20000000000 */
[----:B------:R-:W-:Y:S01]  /*4480*/  UMOV UR15, 0x3f1745cb ;  /* 0x3f1745cb000f7882 */ /* 0x000fe20000000000 */
[----:B------:R-:W-:-:S05]  /*4490*/  DFMA R42, R44, -R52, R42 ;  /* 0x800000342c2a722b */ /* 0x000fca000000002a */
[----:B------:R-:W-:Y:S01]  /*44a0*/  DFMA R22, R20, R22, UR14 ;  /* 0x0000000e14167e2b */ /* 0x000fe20008000016 */
[----:B------:R-:W-:Y:S01]  /*44b0*/  UMOV UR14, 0x2d1b5154 ;  /* 0x2d1b5154000e7882 */ /* 0x000fe20000000000 */
[----:B------:R-:W-:Y:S01]  /*44c0*/  UMOV UR15, 0x3f3c71c7 ;  /* 0x3f3c71c7000f7882 */ /* 0x000fe20000000000 */
[----:B------:R-:W-:-:S05]  /*44d0*/  DMUL R42, R54, R42 ;  /* 0x0000002a362a7228 */ /* 0x000fca0000000000 */
[----:B------:R-:W-:Y:S01]  /*44e0*/  DFMA R46, R20, R22, UR14 ;  /* 0x0000000e142e7e2b */ /* 0x000fe20008000016 */
[----:B------:R-:W-:Y:S01]  /*44f0*/  UMOV UR14, 0x923be72d ;  /* 0x923be72d000e7882 */ /* 0x000fe20000000000 */
[----:B------:R-:W-:Y:S01]  /*4500*/  UMOV UR15, 0x3f624924 ;  /* 0x3f624924000f7882 */ /* 0x000fe20000000000 */
[----:B------:R-:W-:Y:S02]  /*4510*/  LOP3.LUT R22, R0, 0x80000000, RZ, 0x3c, !PT ;  /* 0x8000000000167812 */ /* 0x000fe400078e3cff */
[----:B------:R-:W-:-:S03]  /*4520*/  MOV R23, 0x43300000 ;  /* 0x4330000000177802 */ /* 0x000fc60000000f00 */
[----:B------:R-:W-:Y:S01]  /*4530*/  DFMA R46, R20, R46, UR14 ;  /* 0x0000000e142e7e2b */ /* 0x000fe2000800002e */
[----:B------:R-:W-:Y:S01]  /*4540*/  UMOV UR14, 0x9999a3c4 ;  /* 0x9999a3c4000e7882 */ /* 0x000fe20000000000 */
[----:B------:R-:W-:Y:S01]  /*4550*/  UMOV UR15, 0x3f899999 ;  /* 0x3f899999000f7882 */ /* 0x000fe20000000000 */
[----:B------:R-:W-:Y:S01]  /*4560*/  DADD R22, R22, -UR16 ;  /* 0x8000001016167e29 */ /* 0x000fe20008000000 */
[----:B------:R-:W-:Y:S01]  /*4570*/  UMOV UR16, 0xfefa39ef ;  /* 0xfefa39ef00107882 */ /* 0x000fe20000000000 */
[----:B------:R-:W-:-:S03]  /*4580*/  UMOV UR17, 0x3fe62e42 ;  /* 0x3fe62e4200117882 */ /* 0x000fc60000000000 */
[----:B------:R-:W-:Y:S01]  /*4590*/  DFMA R46, R20, R46, UR14 ;  /* 0x0000000e142e7e2b */ /* 0x000fe2000800002e */
[----:B------:R-:W-:Y:S01]  /*45a0*/  UMOV UR14, 0x55555554 ;  /* 0x55555554000e7882 */ /* 0x000fe20000000000 */
[----:B------:R-:W-:Y:S01]  /*45b0*/  UMOV UR15, 0x3fb55555 ;  /* 0x3fb55555000f7882 */ /* 0x000fe20000000000 */
[----:B------:R-:W-:-:S05]  /*45c0*/  DFMA R44, R22, UR16, R52 ;  /* 0x00000010162c7c2b */ /* 0x000fca0008000034 */
        /* <DEDUP_REMOVED lines=13> */
.L_x_63:
[----:B------:R-:W-:Y:S01]  /*46a0*/  IMAD.MOV.U32 R22, RZ, RZ, 0x0 ;  /* 0x00000000ff167424 */ /* 0x000fe200078e00ff */
[----:B------:R-:W-:Y:S01]  /*46b0*/  LOP3.LUT P0, RZ, R21, 0x7fffffff, RZ, 0xc0, !PT ;  /* 0x7fffffff15ff7812 */ /* 0x000fe2000780c0ff */
[----:B------:R-:W-:-:S06]  /*46c0*/  IMAD.MOV.U32 R23, RZ, RZ, 0x7ff00000 ;  /* 0x7ff00000ff177424 */ /* 0x000fcc00078e00ff */
[----:B------:R-:W-:-:S10]  /*46d0*/  DFMA R22, R20, R22, +INF ;  /* 0x7ff000001416742b */ /* 0x000fd40000000016 */
[----:B------:R-:W-:Y:S02]  /*46e0*/  FSEL R42, R22, RZ, P0 ;  /* 0x000000ff162a7208 */ /* 0x000fe40000000000 */
[----:B------:R-:W-:-:S07]  /*46f0*/  FSEL R43, R23, -QNAN , P0 ;  /* 0xfff00000172b7808 */ /* 0x000fce0000000000 */
.L_x_64:
[----:B------:R-:W-:Y:S05]  /*4700*/  BSYNC.RECONVERGENT B0 ;  /* 0x0000000000007941 */ /* 0x000fea0003800200 */
.L_x_62:
[----:B------:R-:W4:Y:S01]  /*4710*/  LDC.64 R20, c[0x0][0x3a8] ;  /* 0x0000ea00ff147b82 */ /* 0x000f220000000a00 */
[----:B------:R-:W-:-:S07]  /*4720*/  DMUL R42, R38, -R42 ;  /* 0x8000002a262a7228 */ /* 0x000fce0000000000 */
[----:B------:R0:W-:Y:S01]  /*4730*/  STG.E.64 desc[UR8][R18.64], R42 ;  /* 0x0000002a12007986 */ /* 0x0001e2000c101b08 */
[----:B------:R-:W5:Y:S03]  /*4740*/  LDC.64 R48, c[0x0][0x3b0] ;  /* 0x0000ec00ff307b82 */ /* 0x000f660000000a00 */
[----:B------:R-:W2:Y:S01]  /*4750*/  LDG.E.64 R44, desc[UR8][R16.64] ;  /* 0x00000008102c7981 */ /* 0x000ea2000c1e1b00 */
[----:B----4-:R-:W-:-:S05]  /*4760*/  IMAD.WIDE.U32 R20, R13, 0x8, R20 ;  /* 0x000000080d147825 */ /* 0x010fca00078e0014 */
[----:B------:R-:W2:Y:S02]  /*4770*/  LDG.E.64 R22, desc[UR8][R20.64] ;  /* 0x0000000814167981 */ /* 0x000ea4000c1e1b00 */
[----:B--2---:R-:W-:Y:S01]  /*4780*/  DADD R46, R22, R44 ;  /* 0x00000000162e7229 */ /* 0x004fe2000000002c */
[----:B-----5:R-:W-:-:S06]  /*4790*/  IMAD.WIDE.U32 R22, R13, 0x8, R48 ;  /* 0x000000080d167825 */ /* 0x020fcc00078e0030 */
[----:B------:R0:W-:Y:S04]  /*47a0*/  STG.E.64 desc[UR8][R22.64], R46 ;  /* 0x0000002e16007986 */ /* 0x0001e8000c101b08 */
[----:B------:R0:W-:Y:S04]  /*47b0*/  STG.E.64 desc[UR8][R16.64], RZ ;  /* 0x000000ff10007986 */ /* 0x0001e8000c101b08 */
[----:B------:R-:W2:Y:S01]  /*47c0*/  LDG.E.64 R44, desc[UR8][R22.64] ;  /* 0x00000008162c7981 */ /* 0x000ea2000c1e1b00 */
[----:B------:R-:W-:Y:S01]  /*47d0*/  BSSY.RECONVERGENT B4, `(.L_x_65) ;  /* 0x0000085000047945 */ /* 0x000fe20003800200 */
[----:B--2---:R-:W-:-:S14]  /*47e0*/  DSETP.GE.AND P0, PT, R44, R26, PT ;  /* 0x0000001a2c00722a */ /* 0x004fdc0003f06000 */
[----:B0-----:R-:W-:Y:S05]  /*47f0*/  @!P0 BRA `(.L_x_66) ;  /* 0x0000000800088947 */ /* 0x001fea0003800000 */
[----:B------:R-:W-:Y:S01]  /*4800*/  DSETP.GE.AND P0, PT, R44, RZ, PT ;  /* 0x000000ff2c00722a */ /* 0x000fe20003f06000 */
[----:B------:R-:W0:-:S13]  /*4810*/  LDC.64 R40, c[0x0][0x3c8] ;  /* 0x0000f200ff287b82 */ /* 0x000e1a0000000a00 */
[----:B---3--:R-:W2:Y:S01]  /*4820*/  @P0 LDG.E.64 R16, desc[UR8][R32.64] ;  /* 0x0000000820100981 */ /* 0x008ea2000c1e1b00 */
[----:B------:R-:W3:Y:S08]  /*4830*/  @P0 LDC R27, c[0x0][0x41c] ;  /* 0x00010700ff1b0b82 */ /* 0x000ef00000000800 */
[----:B------:R-:W4:Y:S01]  /*4840*/  @P0 LDC.64 R18, c[0x0][0x380] ;  /* 0x0000e000ff120b82 */ /* 0x000f220000000a00 */
[----:B--2---:R-:W3:Y:S02]  /*4850*/  @P0 F2I.U32.F64.TRUNC R17, R16 ;  /* 0x0000001000110311 */ /* 0x004ee4000030d000 */
[----:B---3--:R-:W-:-:S04]  /*4860*/  @P0 IMAD R27, R4, R27, R17 ;  /* 0x0000001b041b0224 */ /* 0x008fc800078e0211 */
[----:B----4-:R-:W-:-:S05]  /*4870*/  @P0 IMAD.WIDE.U32 R18, R27, 0x8, R18 ;  /* 0x000000081b120825 */ /* 0x010fca00078e0012 */
[----:B------:R2:W-:Y:S04]  /*4880*/  @P0 STG.E.64 desc[UR8][R18.64], R44 ;  /* 0x0000002c12000986 */ /* 0x0005e8000c101b08 */
[----:B------:R-:W3:Y:S01]  /*4890*/  @P0 LDG.E.64 R26, desc[UR8][R32.64] ;  /* 0x00000008201a0981 */ /* 0x000ee2000c1e1b00 */
[----:B------:R-:W-:-:S05]  /*48a0*/  VIMNMX R0, PT, PT, RZ, R8, !PT ;  /* 0x00000008ff007248 */ /* 0x000fca0007fe0100 */
[----:B------:R-:W-:-:S04]  /*48b0*/  IMAD.IADD R43, R7, 0x1, R0 ;  /* 0x00000001072b7824 */ /* 0x000fc800078e0200 */
[----:B0-----:R-:W-:Y:S01]  /*48c0*/  IMAD.WIDE.U32 R40, R43, 0x8, R40 ;  /* 0x000000082b287825 */ /* 0x001fe200078e0028 */
[----:B---3--:R-:W-:-:S07]  /*48d0*/  @P0 DADD R26, R26, 1 ;  /* 0x3ff000001a1a0429 */ /* 0x008fce0000000000 */
[----:B------:R0:W-:Y:S04]  /*48e0*/  @P0 STG.E.64 desc[UR8][R32.64], R26 ;  /* 0x0000001a20000986 */ /* 0x0001e8000c101b08 */
[----:B------:R-:W3:Y:S01]  /*48f0*/  LDG.E.64 R42, desc[UR8][R40.64] ;  /* 0x00000008282a7981 */ /* 0x000ee2000c1e1b00 */
[----:B------:R-:W-:Y:S01]  /*4900*/  MOV R16, 0x1 ;  /* 0x0000000100107802 */ /* 0x000fe20000000f00 */
[----:B--2---:R-:W-:Y:S01]  /*4910*/  DMUL R44, R34, 100 ;  /* 0x40590000222c7828 */ /* 0x004fe20000000000 */
[----:B------:R-:W-:Y:S09]  /*4920*/  BSSY.RECONVERGENT B5, `(.L_x_67) ;  /* 0x0000010000057945 */ /* 0x000ff20003800200 */
[----:B------:R-:W-:Y:S01]  /*4930*/  FSETP.GEU.AND P1, PT, |R45|, 6.5827683646048100446e-37, PT ;  /* 0x036000002d00780b */ /* 0x000fe20003f2e200 */
[----:B---3--:R-:W2:Y:S02]  /*4940*/  MUFU.RCP64H R17, R43 ;  /* 0x0000002b00117308 */ /* 0x008ea40000001800 */
[----:B--2---:R-:W-:-:S08]  /*4950*/  DFMA R18, -R42, R16, 1 ;  /* 0x3ff000002a12742b */ /* 0x004fd00000000110 */
[----:B------:R-:W-:-:S08]  /*4960*/  DFMA R18, R18, R18, R18 ;  /* 0x000000121212722b */ /* 0x000fd00000000012 */
[----:B------:R-:W-:-:S08]  /*4970*/  DFMA R18, R16, R18, R16 ;  /* 0x000000121012722b */ /* 0x000fd00000000010 */
[----:B------:R-:W-:-:S08]  /*4980*/  DFMA R16, -R42, R18, 1 ;  /* 0x3ff000002a10742b */ /* 0x000fd00000000112 */
[----:B------:R-:W-:-:S08]  /*4990*/  DFMA R16, R18, R16, R18 ;  /* 0x000000101210722b */ /* 0x000fd00000000012 */
[----:B-1----:R-:W-:-:S08]  /*49a0*/  DMUL R56, R44, R16 ;  /* 0x000000102c387228 */ /* 0x002fd00000000000 */
[----:B------:R-:W-:-:S08]  /*49b0*/  DFMA R18, -R42, R56, R44 ;  /* 0x000000382a12722b */ /* 0x000fd0000000012c */
[----:B------:R-:W-:-:S10]  /*49c0*/  DFMA R56, R16, R18, R56 ;  /* 0x000000121038722b */ /* 0x000fd40000000038 */
[----:B------:R-:W-:-:S05]  /*49d0*/  FFMA R0, RZ, R43, R57 ;  /* 0x0000002bff007223 */ /* 0x000fca0000000039 */
[----:B------:R-:W-:-:S13]  /*49e0*/  FSETP.GT.AND P0, PT, |R0|, 1.469367938527859385e-39, PT ;  /* 0x001000000000780b */ /* 0x000fda0003f04200 */
[----:B0-----:R-:W-:Y:S05]  /*49f0*/  @P0 BRA P1, `(.L_x_68) ;  /* 0x0000000000080947 */ /* 0x001fea0000800000 */
[----:B------:R-:W-:-:S07]  /*4a00*/  MOV R0, 0x4a20 ;  /* 0x00004a2000007802 */ /* 0x000fce0000000f00 */
[----:B------:R-:W-:Y:S05]  /*4a10*/  CALL.REL.NOINC `($__internal_0_$__cuda_sm20_div_rn_f64_full) ;  /* 0x0000000c00cc7944 */ /* 0x000fea0003c00000 */
.L_x_68:
[----:B------:R-:W-:Y:S05]  /*4a20*/  BSYNC.RECONVERGENT B5 ;  /* 0x0000000000057941 */ /* 0x000fea0003800200 */
.L_x_67:
[----:B------:R-:W-:Y:S02]  /*4a30*/  IMAD.U32 R40, RZ, RZ, UR6 ;  /* 0x00000006ff287e24 */ /* 0x000fe4000f8e00ff */
[----:B------:R-:W-:Y:S02]  /*4a40*/  IMAD.U32 R41, RZ, RZ, UR7 ;  /* 0x00000007ff297e24 */ /* 0x000fe4000f8e00ff */
[----:B------:R-:W-:-:S05]  /*4a50*/  IMAD.WIDE.U32 R58, R58, 0x8, R40 ;  /* 0x000000083a3a7825 */ /* 0x000fca00078e0028 */
[----:B------:R-:W2:Y:S01]  /*4a60*/  LDG.E.64 R26, desc[UR8][R58.64] ;  /* 0x000000083a1a7981 */ /* 0x000ea2000c1e1b00 */
[----:B------:R-:W-:Y:S01]  /*4a70*/  BSSY.RECONVERGENT B0, `(.L_x_69) ;  /* 0x0000053000007945 */ /* 0x000fe20003800200 */
[----:B--2---:R-:W-:Y:S01]  /*4a80*/  ISETP.GT.AND P0, PT, R27, 0xfffff, PT ;  /* 0x000fffff1b00780c */ /* 0x004fe20003f04270 */
[----:B------:R-:W-:Y:S01]  /*4a90*/  IMAD.MOV.U32 R16, RZ, RZ, R26 ;  /* 0x000000ffff107224 */ /* 0x000fe200078e001a */
[----:B------:R-:W-:-:S11]  /*4aa0*/  MOV R17, R27 ;  /* 0x0000001b00117202 */ /* 0x000fd60000000f00 */
[----:B------:R-:W-:-:S10]  /*4ab0*/  @!P0 DMUL R16, R16, 1.80143985094819840000e+16 ;  /* 0x4350000010108828 */ /* 0x000fd40000000000 */
[----:B------:R-:W-:Y:S02]  /*4ac0*/  @!P0 IMAD.MOV.U32 R27, RZ, RZ, R17 ;  /* 0x000000ffff1b8224 */ /* 0x000fe400078e0011 */
[----:B------:R-:W-:Y:S02]  /*4ad0*/  @!P0 IMAD.MOV.U32 R26, RZ, RZ, R16 ;  /* 0x000000ffff1a8224 */ /* 0x000fe400078e0010 */
[----:B------:R-:W-:-:S05]  /*4ae0*/  VIADD R0, R27, 0xffffffff ;  /* 0xffffffff1b007836 */ /* 0x000fca0000000000 */
[----:B------:R-:W-:Y:S01]  /*4af0*/  ISETP.GT.U32.AND P1, PT, R0, 0x7feffffe, PT ;  /* 0x7feffffe0000780c */ /* 0x000fe20003f24070 */
[----:B------:R-:W-:Y:S01]  /*4b00*/  IMAD.MOV.U32 R0, RZ, RZ, -0x3ff ;  /* 0xfffffc01ff007424 */ /* 0x000fe200078e00ff */
[----:B------:R-:W-:-:S11]  /*4b10*/  @!P0 MOV R0, 0xfffffbcb ;  /* 0xfffffbcb00008802 */ /* 0x000fd60000000f00 */
[----:B------:R-:W-:Y:S05]  /*4b20*/  @P1 BRA `(.L_x_70) ;  /* 0x0000000400041947 */ /* 0x000fea0003800000 */
[----:B------:R-:W-:Y:S01]  /*4b30*/  LOP3.LUT R12, R27, 0xfffff, RZ, 0xc0, !PT ;  /* 0x000fffff1b0c7812 */ /* 0x000fe200078ec0ff */
[----:B------:R-:W-:Y:S01]  /*4b40*/  IMAD.MOV.U32 R42, RZ, RZ, R26 ;  /* 0x000000ffff2a7224 */ /* 0x000fe200078e001a */
[----:B------:R-:W-:Y:S01]  /*4b50*/  UMOV UR14, 0x3ae80f1e ;  /* 0x3ae80f1e000e7882 */ /* 0x000fe20000000000 */
[----:B------:R-:W-:Y:S01]  /*4b60*/  IMAD.MOV.U32 R52, RZ, RZ, RZ ;  /* 0x000000ffff347224 */ /* 0x000fe200078e00ff */
[----:B------:R-:W-:Y:S01]  /*4b70*/  LOP3.LUT R43, R12, 0x3ff00000, RZ, 0xfc, !PT ;  /* 0x3ff000000c2b7812 */ /* 0x000fe200078efcff */
[----:B------:R-:W-:Y:S01]  /*4b80*/  IMAD.MOV.U32 R46, RZ, RZ, -0x748574fc ;  /* 0x8b7a8b04ff2e7424 */ /* 0x000fe200078e00ff */
[----:B------:R-:W-:Y:S01]  /*4b90*/  UMOV UR15, 0x3eb1380b ;  /* 0x3eb1380b000f7882 */ /* 0x000fe20000000000 */
[----:B------:R-:W-:Y:S01]  /*4ba0*/  IMAD.MOV.U32 R47, RZ, RZ, 0x3ed0ee25 ;  /* 0x3ed0ee25ff2f7424 */ /* 0x000fe200078e00ff */
[----:B------:R-:W-:Y:S01]  /*4bb0*/  ISETP.GE.U32.AND P0, PT, R43, 0x3ff6a09f, PT ;  /* 0x3ff6a09f2b00780c */ /* 0x000fe20003f06070 */
[----:B------:R-:W-:Y:S01]  /*4bc0*/  UMOV UR16, 0x80000000 ;  /* 0x8000000000107882 */ /* 0x000fe20000000000 */
[----:B------:R-:W-:Y:S01]  /*4bd0*/  LEA.HI R27, R27, R0, RZ, 0xc ;  /* 0x000000001b1b7211 */ /* 0x000fe200078f60ff */
[----:B------:R-:W-:-:S10]  /*4be0*/  UMOV UR17, 0x43300000 ;  /* 0x4330000000117882 */ /* 0x000fd40000000000 */
[----:B------:R-:W-:Y:S01]  /*4bf0*/  @P0 VIADD R17, R43, 0xfff00000 ;  /* 0xfff000002b110836 */ /* 0x000fe20000000000 */
[----:B------:R-:W-:-:S04]  /*4c00*/  @P0 IADD3 R27, PT, PT, R27, 0x1, RZ ;  /* 0x000000011b1b0810 */ /* 0x000fc80007ffe0ff */
[----:B------:R-:W-:Y:S02]  /*4c10*/  @P0 MOV R43, R17 ;  /* 0x00000011002b0202 */ /* 0x000fe40000000f00 */
[----:B------:R-:W-:Y:S01]  /*4c20*/  LOP3.LUT R26, R27, 0x80000000, RZ, 0x3c, !PT ;  /* 0x800000001b1a7812 */ /* 0x000fe200078e3cff */
[----:B------:R-:W-:-:S03]  /*4c30*/  IMAD.MOV.U32 R27, RZ, RZ, 0x43300000 ;  /* 0x43300000ff1b7424 */ /* 0x000fc600078e00ff */
        /* <DEDUP_REMOVED lines=37> */
[----:B------:R-:W-:Y:S02]  /*4e90*/  DMUL R42, R52, R42 ;  /* 0x0000002a342a7228 */ /* 0x000fe40000000000 */
[----:B------:R-:W-:Y:S01]  /*4ea0*/  DFMA R48, R26, -UR14, R44 ;  /* 0x8000000e1a307c2b */ /* 0x000fe2000800002c */
[----:B------:R-:W-:Y:S01]  /*4eb0*/  UMOV UR14, 0x3b39803f ;  /* 0x3b39803f000e7882 */ /* 0x000fe20000000000 */
[----:B------:R-:W-:Y:S01]  /*4ec0*/  UMOV UR15, 0x3c7abc9e ;  /* 0x3c7abc9e000f7882 */ /* 0x000fe20000000000 */
[----:B------:R-:W-:-:S05]  /*4ed0*/  DMUL R46, R18, R46 ;  /* 0x0000002e122e7228 */ /* 0x000fca0000000000 */
[----:B------:R-:W-:-:S03]  /*4ee0*/  DADD R48, -R16, R48 ;  /* 0x0000000010307229 */ /* 0x000fc60000000130 */
[----:B------:R-:W-:-:S08]  /*4ef0*/  DFMA R42, R16, R46, R42 ;  /* 0x0000002e102a722b */ /* 0x000fd0000000002a */
[----:B------:R-:W-:-:S08]  /*4f00*/  DADD R42, R42, -R48 ;  /* 0x000000002a2a7229 */ /* 0x000fd00000000830 */
[----:B------:R-:W-:-:S08]  /*4f10*/  DFMA R42, R26, UR14, R42 ;  /* 0x0000000e1a2a7c2b */ /* 0x000fd0000800002a */
[----:B------:R-:W-:Y:S01]  /*4f20*/  DADD R42, R44, R42 ;  /* 0x000000002c2a7229 */ /* 0x000fe2000000002a */
[----:B------:R-:W-:Y:S10]  /*4f30*/  BRA `(.L_x_71) ;  /* 0x0000000000187947 */ /* 0x000ff40003800000 */
.L_x_70:
[----:B------:R-:W-:Y:S01]  /*4f40*/  IMAD.MOV.U32 R18, RZ, RZ, 0x0 ;  /* 0x00000000ff127424 */ /* 0x000fe200078e00ff */
[----:B------:R-:W-:Y:S01]  /*4f50*/  LOP3.LUT P0, RZ, R17, 0x7fffffff, RZ, 0xc0, !PT ;  /* 0x7fffffff11ff7812 */ /* 0x000fe2000780c0ff */
[----:B------:R-:W-:-:S06]  /*4f60*/  IMAD.MOV.U32 R19, RZ, RZ, 0x7ff00000 ;  /* 0x7ff00000ff137424 */ /* 0x000fcc00078e00ff */
[----:B------:R-:W-:-:S10]  /*4f70*/  DFMA R18, R16, R18, +INF ;  /* 0x7ff000001012742b */ /* 0x000fd40000000012 */
[----:B------:R-:W-:Y:S02]  /*4f80*/  FSEL R42, R18, RZ, P0 ;  /* 0x000000ff122a7208 */ /* 0x000fe40000000000 */
[----:B------:R-:W-:-:S07]  /*4f90*/  FSEL R43, R19, -QNAN , P0 ;  /* 0xfff00000132b7808 */ /* 0x000fce0000000000 */
.L_x_71:
[----:B------:R-:W-:Y:S05]  /*4fa0*/  BSYNC.RECONVERGENT B0 ;  /* 0x0000000000007941 */ /* 0x000fea0003800200 */
.L_x_69:
[----:B------:R-:W2:Y:S01]  /*4fb0*/  LDG.E.64 R44, desc[UR8][R22.64] ;  /* 0x00000008162c7981 */ /* 0x000ea2000c1e1b00 */
[----:B------:R-:W-:Y:S01]  /*4fc0*/  DSETP.GEU.AND P0, PT, R56, R34, PT ;  /* 0x000000223800722a */ /* 0x000fe20003f0e000 */
[----:B------:R-:W-:-:S05]  /*4fd0*/  IADD3 R58, PT, PT, R9, 0x2, RZ ;  /* 0x00000002093a7810 */ /* 0x000fca0007ffe0ff */
[----:B------:R-:W-:Y:S02]  /*4fe0*/  FSEL R16, R56, R34, !P0 ;  /* 0x0000002238107208 */ /* 0x000fe40004000000 */
[----:B------:R-:W-:-:S06]  /*4ff0*/  FSEL R17, R57, R35, !P0 ;  /* 0x0000002339117208 */ /* 0x000fcc0004000000 */
[----:B------:R-:W-:-:S08]  /*5000*/  DFMA R42, R42, -R16, R36 ;  /* 0x800000102a2a722b */ /* 0x000fd00000000024 */
[----:B--2---:R-:W-:-:S11]  /*5010*/  DADD R26, R42, R44 ;  /* 0x000000002a1a7229 */ /* 0x004fd6000000002c */
.L_x_66:
[----:B------:R-:W-:Y:S05]  /*5020*/  BSYNC.RECONVERGENT B4 ;  /* 0x0000000000047941 */ /* 0x000fea0003800200 */
.L_x_65:
[----:B------:R-:W-:Y:S01]  /*5030*/  IMAD.WIDE.U32 R40, R58, 0x8, R40 ;  /* 0x000000083a287825 */ /* 0x000fe200078e0028 */
[----:B------:R0:W-:Y:S04]  /*5040*/  STG.E.64 desc[UR8][R20.64], R44 ;  /* 0x0000002c14007986 */ /* 0x0001e8000c101b08 */
[----:B------:R0:W-:Y:S04]  /*5050*/  STG.E.64 desc[UR8][R14.64], RZ ;  /* 0x000000ff0e007986 */ /* 0x0001e8000c101b08 */
[----:B------:R-:W2:Y:S01]  /*5060*/  LDG.E.64 R40, desc[UR8][R40.64] ;  /* 0x0000000828287981 */ /* 0x000ea2000c1e1b00 */
[----:B------:R-:W-:Y:S01]  /*5070*/  BSSY.RECONVERGENT B0, `(.L_x_72) ;  /* 0x0000054000007945 */ /* 0x000fe20003800200 */
[----:B--2---:R-:W-:Y:S01]  /*5080*/  ISETP.GT.AND P0, PT, R41, 0xfffff, PT ;  /* 0x000fffff2900780c */ /* 0x004fe20003f04270 */
[----:B---3--:R-:W-:-:S02]  /*5090*/  IMAD.MOV.U32 R16, RZ, RZ, R40 ;  /* 0x000000ffff107224 */ /* 0x008fc400078e0028 */
[--C-:B------:R-:W-:Y:S02]  /*50a0*/  IMAD.MOV.U32 R17, RZ, RZ, R41.reuse ;  /* 0x000000ffff117224 */ /* 0x100fe400078e0029 */
[----:B------:R-:W-:-:S08]  /*50b0*/  IMAD.MOV.U32 R9, RZ, RZ, R41 ;  /* 0x000000ffff097224 */ /* 0x000fd000078e0029 */
[----:B------:R-:W-:-:S10]  /*50c0*/  @!P0 DMUL R16, R16, 1.80143985094819840000e+16 ;  /* 0x4350000010108828 */ /* 0x000fd40000000000 */
[----:B------:R-:W-:Y:S02]  /*50d0*/  @!P0 MOV R9, R17 ;  /* 0x0000001100098202 */ /* 0x000fe40000000f00 */
[----:B------:R-:W-:-:S03]  /*50e0*/  @!P0 MOV R40, R16 ;  /* 0x0000001000288202 */ /* 0x000fc60000000f00 */
[----:B------:R-:W-:-:S05]  /*50f0*/  VIADD R0, R9, 0xffffffff ;  /* 0xffffffff09007836 */ /* 0x000fca0000000000 */
[----:B------:R-:W-:Y:S01]  /*5100*/  ISETP.GT.U32.AND P1, PT, R0, 0x7feffffe, PT ;  /* 0x7feffffe0000780c */ /* 0x000fe20003f24070 */
[----:B------:R-:W-:Y:S02]  /*5110*/  IMAD.MOV.U32 R0, RZ, RZ, -0x3ff ;  /* 0xfffffc01ff007424 */ /* 0x000fe400078e00ff */
[----:B------:R-:W-:-:S10]  /*5120*/  @!P0 IMAD.MOV.U32 R0, RZ, RZ, -0x435 ;  /* 0xfffffbcbff008424 */ /* 0x000fd400078e00ff */
[----:B0-----:R-:W-:Y:S05]  /*5130*/  @P1 BRA `(.L_x_73) ;  /* 0x0000000400041947 */ /* 0x001fea0003800000 */
[----:B------:R-:W-:Y:S01]  /*5140*/  LOP3.LUT R12, R9, 0xfffff, RZ, 0xc0, !PT ;  /* 0x000fffff090c7812 */ /* 0x000fe200078ec0ff */
[----:B-1----:R-:W-:Y:S01]  /*5150*/  IMAD.MOV.U32 R14, RZ, RZ, R40 ;  /* 0x000000ffff0e7224 */ /* 0x002fe200078e0028 */
        /* <DEDUP_REMOVED lines=17> */
[----:B------:R-:W0:Y:S02]  /*5270*/  MUFU.RCP64H R17, R23 ;  /* 0x0000001700117308 */ /* 0x000e240000001800 */
[----:B0-----:R-:W-:-:S08]  /*5280*/  DFMA R18, -R22, R16, 1 ;  /* 0x3ff000001612742b */ /* 0x001fd00000000110 */
        /* <DEDUP_REMOVED lines=44> */
.L_x_73:
[----:B-1----:R-:W-:Y:S01]  /*5550*/  IMAD.MOV.U32 R14, RZ, RZ, 0x0 ;  /* 0x00000000ff0e7424 */ /* 0x002fe200078e00ff */
[----:B------:R-:W-:Y:S01]  /*5560*/  LOP3.LUT P0, RZ, R17, 0x7fffffff, RZ, 0xc0, !PT ;  /* 0x7fffffff11ff7812 */ /* 0x000fe2000780c0ff */
[----:B------:R-:W-:-:S06]  /*5570*/  IMAD.MOV.U32 R15, RZ, RZ, 0x7ff00000 ;  /* 0x7ff00000ff0f7424 */ /* 0x000fcc00078e00ff */
[----:B------:R-:W-:-:S10]  /*5580*/  DFMA R14, R16, R14, +INF ;  /* 0x7ff00000100e742b */ /* 0x000fd4000000000e */
[----:B------:R-:W-:Y:S02]  /*5590*/  FSEL R14, R14, RZ, P0 ;  /* 0x000000ff0e0e7208 */ /* 0x000fe40000000000 */
[----:B------:R-:W-:-:S07]  /*55a0*/  FSEL R15, R15, -QNAN , P0 ;  /* 0xfff000000f0f7808 */ /* 0x000fce0000000000 */
.L_x_74:
[----:B------:R-:W-:Y:S05]  /*55b0*/  BSYNC.RECONVERGENT B0 ;  /* 0x0000000000007941 */ /* 0x000fea0003800200 */
.L_x_72:
[----:B------:R-:W0:Y:S01]  /*55c0*/  LDC.64 R18, c[0x0][0x3d8] ;  /* 0x0000f600ff127b82 */ /* 0x000e220000000a00 */
[----:B------:R-:W0:Y:S01]  /*55d0*/  MUFU.RCP64H R17, UR12 ;  /* 0x0000000c00117d08 */ /* 0x000e220008001800 */
[----:B------:R-:W-:Y:S01]  /*55e0*/  IMAD.MOV.U32 R16, RZ, RZ, 0x1 ;  /* 0x00000001ff107424 */ /* 0x000fe200078e00ff */
[----:B------:R-:W-:Y:S01]  /*55f0*/  DADD R44, -RZ, -R14 ;  /* 0x00000000ff2c7229 */ /* 0x000fe2000000090e */
[----:B------:R-:W-:Y:S09]  /*5600*/  BSSY.RECONVERGENT B4, `(.L_x_75) ;  /* 0x0000012000047945 */ /* 0x000ff20003800200 */
[----:B------:R-:W-:Y:S01]  /*5610*/  FSETP.GEU.AND P1, PT, |R45|, 6.5827683646048100446e-37, PT ;  /* 0x036000002d00780b */ /* 0x000fe20003f2e200 */
[----:B0-----:R-:W-:-:S08]  /*5620*/  DFMA R20, R16, -R18, 1 ;  /* 0x3ff000001014742b */ /* 0x001fd00000000812 */
[----:B------:R-:W-:-:S08]  /*5630*/  DFMA R20, R20, R20, R20 ;  /* 0x000000141414722b */ /* 0x000fd00000000014 */
[----:B------:R-:W-:-:S08]  /*5640*/  DFMA R20, R16, R20, R16 ;  /* 0x000000141014722b */ /* 0x000fd00000000010 */
[----:B------:R-:W-:-:S08]  /*5650*/  DFMA R16, R20, -R18, 1 ;  /* 0x3ff000001410742b */ /* 0x000fd00000000812 */
[----:B------:R-:W-:-:S08]  /*5660*/  DFMA R20, R20, R16, R20 ;  /* 0x000000101414722b */ /* 0x000fd00000000014 */
[----:B------:R-:W-:-:S08]  /*5670*/  DMUL R56, R20, -R14 ;  /* 0x8000000e14387228 */ /* 0x000fd00000000000 */
[----:B------:R-:W-:-:S08]  /*5680*/  DFMA R16, R56, -R18, -R14 ;  /* 0x800000123810722b */ /* 0x000fd0000000080e */
[----:B------:R-:W-:-:S10]  /*5690*/  DFMA R56, R20, R16, R56 ;  /* 0x000000101438722b */ /* 0x000fd40000000038 */
[----:B------:R-:W-:-:S05]  /*56a0*/  FFMA R0, RZ, UR12, R57 ;  /* 0x0000000cff007c23 */ /* 0x000fca0008000039 */
[----:B------:R-:W-:-:S13]  /*56b0*/  FSETP.GT.AND P0, PT, |R0|, 1.469367938527859385e-39, PT ;  /* 0x001000000000780b */ /* 0x000fda0003f04200 */
[----:B------:R-:W-:Y:S05]  /*56c0*/  @P0 BRA P1, `(.L_x_76) ;  /* 0x0000000000140947 */ /* 0x000fea0000800000 */
[----:B------:R-:W0:Y:S01]  /*56d0*/  LDCU.64 UR14, c[0x0][0x3d8] ;  /* 0x00007b00ff0e77ac */ /* 0x000e220008000a00 */
[----:B------:R-:W-:Y:S02]  /*56e0*/  MOV R0, 0x5720 ;  /* 0x0000572000007802 */ /* 0x000fe40000000f00 */
[----:B0-----:R-:W-:Y:S01]  /*56f0*/  MOV R42, UR14 ;  /* 0x0000000e002a7c02 */ /* 0x001fe20008000f00 */
[----:B------:R-:W-:-:S07]  /*5700*/  IMAD.U32 R43, RZ, RZ, UR15 ;  /* 0x0000000fff2b7e24 */ /* 0x000fce000f8e00ff */
[----:B------:R-:W-:Y:S05]  /*5710*/  CALL.REL.NOINC `($__internal_0_$__cuda_sm20_div_rn_f64_full) ;  /* 0x00000000008c7944 */ /* 0x000fea0003c00000 */
.L_x_76:
[----:B------:R-:W-:Y:S05]  /*5720*/  BSYNC.RECONVERGENT B4 ;  /* 0x0000000000047941 */ /* 0x000fea0003800200 */
.L_x_75:
[----:B------:R-:W0:Y:S01]  /*5730*/  F2I.F64.TRUNC R14, R56 ;  /* 0x00000038000e7311 */ /* 0x000e22000030d100 */
[----:B------:R-:W-:-:S07]  /*5740*/  VIADD R9, R58, 0x1 ;  /* 0x000000013a097836 */ /* 0x000fce0000000000 */
[----:B0-----:R-:W0:Y:S02]  /*5750*/  I2F.F64 R14, R14 ;  /* 0x0000000e000e7312 */ /* 0x001e240000201c00 */
[----:B0-----:R4:W-:Y:S02]  /*5760*/  STG.E.64 desc[UR8][R50.64], R14 ;  /* 0x0000000e32007986 */ /* 0x0019e4000c101b08 */
.L_x_61:
[----:B------:R-:W-:Y:S05]  /*5770*/  BSYNC.RECONVERGENT B3 ;  /* 0x0000000000037941 */ /* 0x000fea0003800200 */
.L_x_60:
[----:B01--4-:R-:W4:Y:S01]  /*5780*/  LDG.E.64 R14, desc[UR8][R32.64] ;  /* 0x00000008200e7981 */ /* 0x013f22000c1e1b00 */
[----:B------:R-:W-:-:S05]  /*5790*/  VIADD R0, R9, 0x1 ;  /* 0x0000000109007836 */ /* 0x000fca0000000000 */
[----:B------:R-:W-:Y:S01]  /*57a0*/  ISETP.GT.U32.AND P0, PT, R0, UR13, PT ;  /* 0x0000000d00007c0c */ /* 0x000fe2000bf04070 */
[----:B----4-:R-:W-:-:S12]  /*57b0*/  DADD R14, R14, 1 ;  /* 0x3ff000000e0e7429 */ /* 0x010fd80000000000 */
[----:B------:R-:W-:-:S14]  /*57c0*/  DSETP.LEU.AND P0, PT, R14, R28, !P0 ;  /* 0x0000001c0e00722a */ /* 0x000fdc000470b000 */
[----:B------:R-:W0:Y:S01]  /*57d0*/  @!P0 LDC R13, c[0x0][0x400] ;  /* 0x00010000ff0d8b82 */ /* 0x000e220000000800 */
[----:B------:R-:W-:Y:S01]  /*57e0*/  @!P0 MOV R14, 0x0 ;  /* 0x00000000000e8802 */ /* 0x000fe20000000f00 */
[----:B------:R-:W-:-:S05]  /*57f0*/  @!P0 IMAD.MOV.U32 R15, RZ, RZ, -0x40100000 ;  /* 0xbff00000ff0f8424 */ /* 0x000fca00078e00ff */
[----:B------:R4:W-:Y:S01]  /*5800*/  @!P0 STG.E.64 desc[UR8][R32.64], R14 ;  /* 0x0000000e20008986 */ /* 0x0009e2000c101b08 */
[----:B------:R-:W1:Y:S01]  /*5810*/  @!P0 LDC R8, c[0x0][0x418] ;  /* 0x00010600ff088b82 */ /* 0x000e620000000800 */
[----:B0-----:R-:W-:-:S05]  /*5820*/  VIADD R13, R13, 0x1 ;  /* 0x000000010d0d7836 */ /* 0x001fca0000000000 */
[----:B------:R-:W-:-:S13]  /*5830*/  ISETP.GE.U32.AND P0, PT, R13, R6, PT ;  /* 0x000000060d00720c */ /* 0x000fda0003f06070 */
[----:B-1--4-:R-:W-:Y:S05]  /*5840*/  @!P0 BRA `(.L_x_77) ;  /* 0xffffffe000648947 */ /* 0x012fea000383ffff */
[----:B------:R-:W-:Y:S05]  /*5850*/  BSYNC.RECONVERGENT B1 ;  /* 0x0000000000017941 */ /* 0x000fea0003800200 */
.L_x_47:
[----:B------:R-:W-:-:S13]  /*5860*/  ISETP.EQ.AND P0, PT, R11, 0x1, PT ;  /* 0x000000010b00780c */ /* 0x000fda0003f02270 */
.L_x_46:
[----:B01----:R-:W-:Y:S05]  /*5870*/  BSYNC.RECONVERGENT B2 ;  /* 0x0000000000027941 */ /* 0x003fea0003800200 */
.L_x_45:
[----:B------:R-:W0:Y:S01]  /*5880*/  LDCU.64 UR14, c[0x0][0x3e0] ;  /* 0x00007c00ff0e77ac */ /* 0x000e220008000a00 */
[----:B------:R-:W-:Y:S01]  /*5890*/  VIADD R8, R8, 0x1 ;  /* 0x0000000108087836 */ /* 0x000fe20000000000 */
[----:B------:R-:W-:Y:S01]  /*58a0*/  ISETP.EQ.AND P0, PT, R10, 0x1, P0 ;  /* 0x000000010a00780c */ /* 0x000fe20000702270 */
[----:B------:R-:W1:Y:S01]  /*58b0*/  LDCU UR16, c[0x0][0x418] ;  /* 0x00008300ff1077ac */ /* 0x000e620008000800 */
[----:B0-----:R-:W-:Y:S02]  /*58c0*/  DADD R12, R24, -UR14 ;  /* 0x8000000e180c7e29 */ /* 0x001fe40008000000 */
[----:B-1----:R-:W-:-:S06]  /*58d0*/  ISETP.GE.AND P1, PT, R8, UR16, PT ;  /* 0x0000001008007c0c */ /* 0x002fcc000bf26270 */
[----:B------:R-:W-:-:S10]  /*58e0*/  DFMA R12, R12, -R2, R24 ;  /* 0x800000020c0c722b */ /* 0x000fd40000000018 */
[C---:B------:R-:W-:Y:S02]  /*58f0*/  FSEL R25, R13.reuse, R25, P0 ;  /* 0x000000190d197208 */ /* 0x040fe40000000000 */
[C---:B------:R-:W-:Y:S02]  /*5900*/  FSEL R24, R12.reuse, R24, P0 ;  /* 0x000000180c187208 */ /* 0x040fe40000000000 */
[----:B------:R-:W-:Y:S02]  /*5910*/  FSEL R38, R12, R38, P0 ;  /* 0x000000260c267208 */ /* 0x000fe40000000000 */
[----:B------:R-:W-:Y:S01]  /*5920*/  FSEL R39, R13, R39, P0 ;  /* 0x000000270d277208 */ /* 0x000fe20000000000 */
[----:B------:R-:W-:Y:S06]  /*5930*/  @!P1 BRA `(.L_x_78) ;  /* 0xffffffe0000c9947 */ /* 0x000fec000383ffff */
[----:B------:R-:W-:Y:S05]  /*5940*/  EXIT ;  /* 0x000000000000794d */ /* 0x000fea0003800000 */
        .weak           $__internal_0_$__cuda_sm20_div_rn_f64_full
        .type           $__internal_0_$__cuda_sm20_div_rn_f64_full,@function
        .size           $__internal_0_$__cuda_sm20_div_rn_f64_full,(.L_x_85 - $__internal_0_$__cuda_sm20_div_rn_f64_full)
$__internal_0_$__cuda_sm20_div_rn_f64_full:
[C---:B------:R-:W-:Y:S01]  /*5950*/  FSETP.GEU.AND P0, PT, |R43|.reuse, 1.469367938527859385e-39, PT ;  /* 0x001000002b00780b */ /* 0x040fe20003f0e200 */
[----:B------:R-:W-:Y:S01]  /*5960*/  IMAD.MOV.U32 R56, RZ, RZ, 0x1 ;  /* 0x00000001ff387424 */ /* 0x000fe200078e00ff */
[----:B------:R-:W-:Y:S01]  /*5970*/  LOP3.LUT R40, R43, 0x800fffff, RZ, 0xc0, !PT ;  /* 0x800fffff2b287812 */ /* 0x000fe200078ec0ff */
[----:B------:R-:W-:Y:S01]  /*5980*/  IMAD.MOV.U32 R52, RZ, RZ, 0x1ca00000 ;  /* 0x1ca00000ff347424 */ /* 0x000fe200078e00ff */
[C---:B------:R-:W-:Y:S01]  /*5990*/  FSETP.GEU.AND P2, PT, |R45|.reuse, 1.469367938527859385e-39, PT ;  /* 0x001000002d00780b */ /* 0x040fe20003f4e200 */
[----:B------:R-:W-:Y:S01]  /*59a0*/  BSSY.RECONVERGENT B0, `(.L_x_79) ;  /* 0x0000052000007945 */ /* 0x000fe20003800200 */
[----:B------:R-:W-:Y:S02]  /*59b0*/  LOP3.LUT R41, R40, 0x3ff00000, RZ, 0xfc, !PT ;  /* 0x3ff0000028297812 */ /* 0x000fe400078efcff */
[----:B------:R-:W-:Y:S02]  /*59c0*/  MOV R40, R42 ;  /* 0x0000002a00287202 */ /* 0x000fe40000000f00 */
[----:B------:R-:W-:-:S02]  /*59d0*/  LOP3.LUT R12, R45, 0x7ff00000, RZ, 0xc0, !PT ;  /* 0x7ff000002d0c7812 */ /* 0x000fc400078ec0ff */
[C---:B------:R-:W-:Y:S01]  /*59e0*/  LOP3.LUT R54, R43.reuse, 0x7ff00000, RZ, 0xc0, !PT ;  /* 0x7ff000002b367812 */ /* 0x040fe200078ec0ff */
[----:B------:R-:W-:Y:S02]  /*59f0*/  @!P0 DMUL R40, R42, 8.98846567431157953865e+307 ;  /* 0x7fe000002a288828 */ /* 0x000fe40000000000 */
[----:B------:R-:W-:Y:S01]  /*5a00*/  IMAD.MOV.U32 R53, RZ, RZ, R12 ;  /* 0x000000ffff357224 */ /* 0x000fe200078e000c */
[C---:B------:R-:W-:Y:S02]  /*5a10*/  ISETP.GE.U32.AND P1, PT, R12.reuse, R54, PT ;  /* 0x000000360c00720c */ /* 0x040fe40003f26070 */
[----:B------:R-:W-:Y:S01]  /*5a20*/  @!P2 LOP3.LUT R47, R43, 0x7ff00000, RZ, 0xc0, !PT ;  /* 0x7ff000002b2fa812 */ /* 0x000fe200078ec0ff */
[----:B------:R-:W0:Y:S03]  /*5a30*/  MUFU.RCP64H R57, R41 ;  /* 0x0000002900397308 */ /* 0x000e260000001800 */
[----:B------:R-:W-:-:S02]  /*5a40*/  @!P2 ISETP.GE.U32.AND P3, PT, R12, R47, PT ;  /* 0x0000002f0c00a20c */ /* 0x000fc40003f66070 */
[----:B------:R-:W-:Y:S02]  /*5a50*/  SEL R47, R52, 0x63400000, !P1 ;  /* 0x63400000342f7807 */ /* 0x000fe40004800000 */
[----:B------:R-:W-:Y:S02]  /*5a60*/  @!P0 LOP3.LUT R54, R41, 0x7ff00000, RZ, 0xc0, !PT ;  /* 0x7ff0000029368812 */ /* 0x000fe400078ec0ff */
[----:B------:R-:W-:Y:S01]  /*5a70*/  LOP3.LUT R47, R47, 0x800fffff, R45, 0xf8, !PT ;  /* 0x800fffff2f2f7812 */ /* 0x000fe200078ef82d */
[----:B0-----:R-:W-:-:S08]  /*5a80*/  DFMA R48, R56, -R40, 1 ;  /* 0x3ff000003830742b */ /* 0x001fd00000000828 */
[----:B------:R-:W-:-:S08]  /*5a90*/  DFMA R48, R48, R48, R48 ;  /* 0x000000303030722b */ /* 0x000fd00000000030 */
[----:B------:R-:W-:Y:S01]  /*5aa0*/  DFMA R56, R56, R48, R56 ;  /* 0x000000303838722b */ /* 0x000fe20000000038 */
[----:B------:R-:W-:Y:S02]  /*5ab0*/  @!P2 SEL R49, R52, 0x63400000, !P3 ;  /* 0x634000003431a807 */ /* 0x000fe40005800000 */
[----:B------:R-:W-:Y:S02]  /*5ac0*/  @!P2 MOV R48, RZ ;  /* 0x000000ff0030a202 */ /* 0x000fe40000000f00 */
[----:B------:R-:W-:-:S03]  /*5ad0*/  @!P2 LOP3.LUT R46, R49, 0x80000000, R45, 0xf8, !PT ;  /* 0x80000000312ea812 */ /* 0x000fc600078ef82d */
[----:B------:R-:W-:Y:S01]  /*5ae0*/  DFMA R60, R56, -R40, 1 ;  /* 0x3ff00000383c742b */ /* 0x000fe20000000828 */
[----:B------:R-:W-:Y:S01]  /*5af0*/  @!P2 LOP3.LUT R49, R46, 0x100000, RZ, 0xfc, !PT ;  /* 0x001000002e31a812 */ /* 0x000fe200078efcff */
[----:B------:R-:W-:-:S06]  /*5b00*/  IMAD.MOV.U32 R46, RZ, RZ, R44 ;  /* 0x000000ffff2e7224 */ /* 0x000fcc00078e002c */
[----:B------:R-:W-:Y:S02]  /*5b10*/  DFMA R60, R56, R60, R56 ;  /* 0x0000003c383c722b */ /* 0x000fe40000000038 */
[----:B------:R-:W-:-:S08]  /*5b20*/  @!P2 DFMA R46, R46, 2, -R48 ;  /* 0x400000002e2ea82b */ /* 0x000fd00000000830 */
[----:B------:R-:W-:Y:S02]  /*5b30*/  DMUL R56, R60, R46 ;  /* 0x0000002e3c387228 */ /* 0x000fe40000000000 */
[----:B------:R-:W-:-:S05]  /*5b40*/  @!P2 LOP3.LUT R53, R47, 0x7ff00000, RZ, 0xc0, !PT ;  /* 0x7ff000002f35a812 */ /* 0x000fca00078ec0ff */
[----:B------:R-:W-:Y:S01]  /*5b50*/  VIADD R55, R53, 0xffffffff ;  /* 0xffffffff35377836 */ /* 0x000fe20000000000 */
[----:B------:R-:W-:-:S04]  /*5b60*/  DFMA R48, R56, -R40, R46 ;  /* 0x800000283830722b */ /* 0x000fc8000000002e */
[----:B------:R-:W-:Y:S01]  /*5b70*/  ISETP.GT.U32.AND P0, PT, R55, 0x7feffffe, PT ;  /* 0x7feffffe3700780c */ /* 0x000fe20003f04070 */
[----:B------:R-:W-:-:S03]  /*5b80*/  VIADD R55, R54, 0xffffffff ;  /* 0xffffffff36377836 */ /* 0x000fc60000000000 */
[----:B------:R-:W-:Y:S02]  /*5b90*/  DFMA R48, R60, R48, R56 ;  /* 0x000000303c30722b */ /* 0x000fe40000000038 */
[----:B------:R-:W-:-:S13]  /*5ba0*/  ISETP.GT.U32.OR P0, PT, R55, 0x7feffffe, P0 ;  /* 0x7feffffe3700780c */ /* 0x000fda0000704470 */
[----:B------:R-:W-:Y:S05]  /*5bb0*/  @P0 BRA `(.L_x_80) ;  /* 0x00000000006c0947 */ /* 0x000fea0003800000 */
[----:B------:R-:W-:-:S04]  /*5bc0*/  LOP3.LUT R45, R43, 0x7ff00000, RZ, 0xc0, !PT ;  /* 0x7ff000002b2d7812 */ /* 0x000fc800078ec0ff */
[CC--:B------:R-:W-:Y:S02]  /*5bd0*/  VIADDMNMX R44, R12.reuse, -R45.reuse, 0xb9600000, !PT ;  /* 0xb96000000c2c7446 */ /* 0x0c0fe4000780092d */
[----:B------:R-:W-:Y:S02]  /*5be0*/  ISETP.GE.U32.AND P0, PT, R12, R45, PT ;  /* 0x0000002d0c00720c */ /* 0x000fe40003f06070 */
[----:B------:R-:W-:Y:S01]  /*5bf0*/  VIMNMX R12, PT, PT, R44, 0x46a00000, PT ;  /* 0x46a000002c0c7848 */ /* 0x000fe20003fe0100 */
[----:B------:R-:W-:Y:S01]  /*5c00*/  IMAD.MOV.U32 R44, RZ, RZ, RZ ;  /* 0x000000ffff2c7224 */ /* 0x000fe200078e00ff */
[----:B------:R-:W-:-:S04]  /*5c10*/  SEL R45, R52, 0x63400000, !P0 ;  /* 0x63400000342d7807 */ /* 0x000fc80004000000 */
[----:B------:R-:W-:-:S05]  /*5c20*/  IADD3 R12, PT, PT, -R45, R12, RZ ;  /* 0x0000000c2d0c7210 */ /* 0x000fca0007ffe1ff */
[----:B------:R-:W-:-:S06]  /*5c30*/  VIADD R45, R12, 0x7fe00000 ;  /* 0x7fe000000c2d7836 */ /* 0x000fcc0000000000 */
[----:B------:R-:W-:-:S10]  /*5c40*/  DMUL R56, R48, R44 ;  /* 0x0000002c30387228 */ /* 0x000fd40000000000 */
[----:B------:R-:W-:-:S13]  /*5c50*/  FSETP.GTU.AND P0, PT, |R57|, 1.469367938527859385e-39, PT ;  /* 0x001000003900780b */ /* 0x000fda0003f0c200 */
[----:B------:R-:W-:Y:S05]  /*5c60*/  @P0 BRA `(.L_x_81) ;  /* 0x0000000000940947 */ /* 0x000fea0003800000 */
[----:B------:R-:W-:Y:S01]  /*5c70*/  DFMA R40, R48, -R40, R46 ;  /* 0x800000283028722b */ /* 0x000fe2000000002e */
[----:B------:R-:W-:-:S09]  /*5c80*/  IMAD.MOV.U32 R44, RZ, RZ, RZ ;  /* 0x000000ffff2c7224 */ /* 0x000fd200078e00ff */
[C---:B------:R-:W-:Y:S02]  /*5c90*/  FSETP.NEU.AND P0, PT, R41.reuse, RZ, PT ;  /* 0x000000ff2900720b */ /* 0x040fe40003f0d000 */
[----:B------:R-:W-:-:S04]  /*5ca0*/  LOP3.LUT R42, R41, 0x80000000, R43, 0x48, !PT ;  /* 0x80000000292a7812 */ /* 0x000fc800078e482b */
[----:B------:R-:W-:-:S07]  /*5cb0*/  LOP3.LUT R45, R42, R45, RZ, 0xfc, !PT ;  /* 0x0000002d2a2d7212 */ /* 0x000fce00078efcff */
[----:B------:R-:W-:Y:S05]  /*5cc0*/  @!P0 BRA `(.L_x_81) ;  /* 0x00000000007c8947 */ /* 0x000fea0003800000 */
[C---:B------:R-:W-:Y:S01]  /*5cd0*/  IADD3 R41, PT, PT, -R12.reuse, RZ, RZ ;  /* 0x000000ff0c297210 */ /* 0x040fe20007ffe1ff */
[----:B------:R-:W-:Y:S01]  /*5ce0*/  IMAD.MOV.U32 R40, RZ, RZ, RZ ;  /* 0x000000ffff287224 */ /* 0x000fe200078e00ff */
[----:B------:R-:W-:-:S05]  /*5cf0*/  IADD3 R12, PT, PT, -R12, -0x43300000, RZ ;  /* 0xbcd000000c0c7810 */ /* 0x000fca0007ffe1ff */
[----:B------:R-:W-:Y:S02]  /*5d00*/  DFMA R40, R56, -R40, R48 ;  /* 0x800000283828722b */ /* 0x000fe40000000030 */
[----:B------:R-:W-:-:S08]  /*5d10*/  DMUL.RP R48, R48, R44 ;  /* 0x0000002c30307228 */ /* 0x000fd00000008000 */
[----:B------:R-:W-:Y:S02]  /*5d20*/  FSETP.NEU.AND P0, PT, |R41|, R12, PT ;  /* 0x0000000c2900720b */ /* 0x000fe40003f0d200 */
[----:B------:R-:W-:Y:S02]  /*5d30*/  LOP3.LUT R41, R49, R42, RZ, 0x3c, !PT ;  /* 0x0000002a31297212 */ /* 0x000fe400078e3cff */
[----:B------:R-:W-:Y:S02]  /*5d40*/  FSEL R56, R48, R56, !P0 ;  /* 0x0000003830387208 */ /* 0x000fe40004000000 */
[----:B------:R-:W-:Y:S01]  /*5d50*/  FSEL R57, R41, R57, !P0 ;  /* 0x0000003929397208 */ /* 0x000fe20004000000 */
[----:B------:R-:W-:Y:S06]  /*5d60*/  BRA `(.L_x_81) ;  /* 0x0000000000547947 */ /* 0x000fec0003800000 */
.L_x_80:
[----:B------:R-:W-:-:S14]  /*5d70*/  DSETP.NAN.AND P0, PT, R44, R44, PT ;  /* 0x0000002c2c00722a */ /* 0x000fdc0003f08000 */
[----:B------:R-:W-:Y:S05]  /*5d80*/  @P0 BRA `(.L_x_82) ;  /* 0x0000000000440947 */ /* 0x000fea0003800000 */
[----:B------:R-:W-:-:S14]  /*5d90*/  DSETP.NAN.AND P0, PT, R42, R42, PT ;  /* 0x0000002a2a00722a */ /* 0x000fdc0003f08000 */
[----:B------:R-:W-:Y:S05]  /*5da0*/  @P0 BRA `(.L_x_83) ;  /* 0x0000000000300947 */ /* 0x000fea0003800000 */
[----:B------:R-:W-:Y:S01]  /*5db0*/  ISETP.NE.AND P0, PT, R53, R54, PT ;  /* 0x000000363500720c */ /* 0x000fe20003f05270 */
[----:B------:R-:W-:Y:S02]  /*5dc0*/  IMAD.MOV.U32 R56, RZ, RZ, 0x0 ;  /* 0x00000000ff387424 */ /* 0x000fe400078e00ff */
[----:B------:R-:W-:-:S10]  /*5dd0*/  IMAD.MOV.U32 R57, RZ, RZ, -0x80000 ;  /* 0xfff80000ff397424 */ /* 0x000fd400078e00ff */
[----:B------:R-:W-:Y:S05]  /*5de0*/  @!P0 BRA `(.L_x_81) ;  /* 0x0000000000348947 */ /* 0x000fea0003800000 */
[----:B------:R-:W-:Y:S02]  /*5df0*/  ISETP.NE.AND P0, PT, R53, 0x7ff00000, PT ;  /* 0x7ff000003500780c */ /* 0x000fe40003f05270 */
[----:B------:R-:W-:Y:S02]  /*5e00*/  LOP3.LUT R57, R45, 0x80000000, R43, 0x48, !PT ;  /* 0x800000002d397812 */ /* 0x000fe400078e482b */
[----:B------:R-:W-:-:S13]  /*5e10*/  ISETP.EQ.OR P0, PT, R54, RZ, !P0 ;  /* 0x000000ff3600720c */ /* 0x000fda0004702670 */
[----:B------:R-:W-:Y:S02]  /*5e20*/  @P0 LOP3.LUT R12, R57, 0x7ff00000, RZ, 0xfc, !PT ;  /* 0x7ff00000390c0812 */ /* 0x000fe400078efcff */
[----:B------:R-:W-:Y:S01]  /*5e30*/  @!P0 MOV R56, RZ ;  /* 0x000000ff00388202 */ /* 0x000fe20000000f00 */
[----:B------:R-:W-:Y:S02]  /*5e40*/  @P0 IMAD.MOV.U32 R56, RZ, RZ, RZ ;  /* 0x000000ffff380224 */ /* 0x000fe400078e00ff */
[----:B------:R-:W-:Y:S01]  /*5e50*/  @P0 IMAD.MOV.U32 R57, RZ, RZ, R12 ;  /* 0x000000ffff390224 */ /* 0x000fe200078e000c */
[----:B------:R-:W-:Y:S06]  /*5e60*/  BRA `(.L_x_81) ;  /* 0x0000000000147947 */ /* 0x000fec0003800000 */
.L_x_83:
[----:B------:R-:W-:Y:S01]  /*5e70*/  LOP3.LUT R57, R43, 0x80000, RZ, 0xfc, !PT ;  /* 0x000800002b397812 */ /* 0x000fe200078efcff */
[----:B------:R-:W-:Y:S01]  /*5e80*/  IMAD.MOV.U32 R56, RZ, RZ, R42 ;  /* 0x000000ffff387224 */ /* 0x000fe200078e002a */
[----:B------:R-:W-:Y:S06]  /*5e90*/  BRA `(.L_x_81) ;  /* 0x0000000000087947 */ /* 0x000fec0003800000 */
.L_x_82:
[----:B------:R-:W-:Y:S02]  /*5ea0*/  LOP3.LUT R57, R45, 0x80000, RZ, 0xfc, !PT ;  /* 0x000800002d397812 */ /* 0x000fe400078efcff */
[----:B------:R-:W-:-:S07]  /*5eb0*/  MOV R56, R44 ;  /* 0x0000002c00387202 */ /* 0x000fce0000000f00 */
.L_x_81:
[----:B------:R-:W-:Y:S05]  /*5ec0*/  BSYNC.RECONVERGENT B0 ;  /* 0x0000000000007941 */ /* 0x000fea0003800200 */
.L_x_79:
[----:B------:R-:W-:Y:S02]  /*5ed0*/  IMAD.MOV.U32 R40, RZ, RZ, R0 ;  /* 0x000000ffff287224 */ /* 0x000fe400078e0000 */
[----:B------:R-:W-:-:S04]  /*5ee0*/  IMAD.MOV.U32 R41, RZ, RZ, 0x0 ;  /* 0x00000000ff297424 */ /* 0x000fc800078e00ff */
[----:B------:R-:W-:Y:S05]  /*5ef0*/  RET.REL.NODEC R40 `(_Z14SpikeGeneratorPdS_S_S_S_S_S_S_S_S_S_ddPKdddiS1_S1_iiii) ;  /* 0xffffffa028407950 */ /* 0x000fea0003c3ffff */
.L_x_84:
[----:B------:R-:W-:-:S00]  /*5f00*/  BRA `(.L_x_84) ;  /* 0xfffffffc00fc7947 */ /* 0x000fc0000383ffff */
[----:B------:R-:W-:-:S00]  /*5f10*/  NOP ;  /* 0x0000000000007918 */ /* 0x000fc00000000000 */
        /* <DEDUP_REMOVED lines=14> */
.L_x_85:


//--------------------- .nv.shared.reserved.0     --------------------------
	.section	.nv.shared.reserved.0,"aw",@nobits
	.weak		__nv_reservedSMEM_offset_0_alias
	.size		__nv_reservedSMEM_offset_0_alias, 0, 64
	.other		__nv_reservedSMEM_offset_0_alias,@"STO_CUDA_RESERVED_SHARED STV_DEFAULT"
__nv_reservedSMEM_offset_0_alias:
	.zero		0
	.zero		64


//--------------------- .nv.constant0._Z14SpikeGeneratorPdS_S_S_S_S_S_S_S_S_S_ddPKdddiS1_S1_iiii --------------------------
	.section	.nv.constant0._Z14SpikeGeneratorPdS_S_S_S_S_S_S_S_S_S_ddPKdddiS1_S1_iiii,"a",@progbits
	.sectionflags	@""
	.align	4
.nv.constant0._Z14SpikeGeneratorPdS_S_S_S_S_S_S_S_S_S_ddPKdddiS1_S1_iiii:
	.zero		1064


//--------------------- SYMBOLS --------------------------

	.type		.nv.reservedSmem.offset0,@object
	.size		.nv.reservedSmem.offset0,0x4
